//
// Generated by NVIDIA NVVM Compiler
//
// Compiler Build ID: CL-36424714
// Cuda compilation tools, release 13.0, V13.0.88
// Based on NVVM 20.0.0
//

.version 9.0
.target sm_100
.address_size 64

	// .globl	main_kernel0
// _ZZ12main_kernel0E15PadInput_shared has been demoted
// _ZZ12main_kernel0E13weight_shared has been demoted

.visible .entry main_kernel0(
	.param .u64 .ptr .align 1 main_kernel0_param_0,
	.param .u64 .ptr .align 1 main_kernel0_param_1,
	.param .u64 .ptr .align 1 main_kernel0_param_2
)
.maxntid 64
{
	.reg .pred 	%p<2>;
	.reg .b16 	%rs<14>;
	.reg .b32 	%r<140>;
	.reg .b32 	%f<2896>;
	.reg .b64 	%rd<97>;
	// demoted variable
	.shared .align 4 .b8 _ZZ12main_kernel0E15PadInput_shared[21504];
	// demoted variable
	.shared .align 4 .b8 _ZZ12main_kernel0E13weight_shared[12288];
	ld.param.u64 	%rd48, [main_kernel0_param_0];
	ld.param.u64 	%rd2, [main_kernel0_param_1];
	mov.u32 	%r49, %tid.x;
	shl.b32 	%r50, %r49, 2;
	mul.wide.u32 	%rd49, %r50, 4;
	mov.u32 	%r51, _ZZ12main_kernel0E15PadInput_shared;
	cvt.u64.u32 	%rd50, %r51;
	cvta.shared.u64 	%rd51, %rd50;
	add.s64 	%rd4, %rd51, %rd49;
	// begin inline asm
	{ .reg .u64 addr; cvta.to.shared.u64 addr, %rd4; cvt.u32.u64 %r4, addr; }

	// end inline asm
	mov.u32 	%r52, %ctaid.x;
	shr.u32 	%r53, %r52, 4;
	mul.lo.s32 	%r54, %r53, 28672;
	shl.b32 	%r55, %r49, 6;
	and.b32  	%r56, %r55, 3072;
	or.b32  	%r57, %r54, %r56;
	and.b32  	%r1, %r49, 15;
	and.b32  	%r58, %r50, 60;
	or.b32  	%r59, %r57, %r58;
	mul.wide.u32 	%rd52, %r59, 4;
	add.s64 	%rd5, %rd48, %rd52;
	// begin inline asm
	cp.async.cg.shared.global [%r4], [%rd5], 16;
	// end inline asm
	add.s64 	%rd6, %rd4, 1024;
	// begin inline asm
	{ .reg .u64 addr; cvta.to.shared.u64 addr, %rd6; cvt.u32.u64 %r6, addr; }

	// end inline asm
	add.s64 	%rd7, %rd5, 16384;
	// begin inline asm
	cp.async.cg.shared.global [%r6], [%rd7], 16;
	// end inline asm
	add.s64 	%rd8, %rd4, 2048;
	// begin inline asm
	{ .reg .u64 addr; cvta.to.shared.u64 addr, %rd8; cvt.u32.u64 %r8, addr; }

	// end inline asm
	add.s64 	%rd9, %rd5, 32768;
	// begin inline asm
	cp.async.cg.shared.global [%r8], [%rd9], 16;
	// end inline asm
	add.s64 	%rd10, %rd4, 3072;
	// begin inline asm
	{ .reg .u64 addr; cvta.to.shared.u64 addr, %rd10; cvt.u32.u64 %r10, addr; }

	// end inline asm
	add.s64 	%rd11, %rd5, 49152;
	// begin inline asm
	cp.async.cg.shared.global [%r10], [%rd11], 16;
	// end inline asm
	add.s64 	%rd12, %rd4, 4096;
	// begin inline asm
	{ .reg .u64 addr; cvta.to.shared.u64 addr, %rd12; cvt.u32.u64 %r12, addr; }

	// end inline asm
	add.s64 	%rd13, %rd5, 65536;
	// begin inline asm
	cp.async.cg.shared.global [%r12], [%rd13], 16;
	// end inline asm
	add.s64 	%rd14, %rd4, 5120;
	// begin inline asm
	{ .reg .u64 addr; cvta.to.shared.u64 addr, %rd14; cvt.u32.u64 %r14, addr; }

	// end inline asm
	add.s64 	%rd15, %rd5, 81920;
	// begin inline asm
	cp.async.cg.shared.global [%r14], [%rd15], 16;
	// end inline asm
	add.s64 	%rd16, %rd4, 6144;
	// begin inline asm
	{ .reg .u64 addr; cvta.to.shared.u64 addr, %rd16; cvt.u32.u64 %r16, addr; }

	// end inline asm
	add.s64 	%rd17, %rd5, 98304;
	// begin inline asm
	cp.async.cg.shared.global [%r16], [%rd17], 16;
	// end inline asm
	mov.u32 	%r60, _ZZ12main_kernel0E13weight_shared;
	cvt.u64.u32 	%rd53, %r60;
	cvta.shared.u64 	%rd54, %rd53;
	add.s64 	%rd18, %rd54, %rd49;
	// begin inline asm
	{ .reg .u64 addr; cvta.to.shared.u64 addr, %rd18; cvt.u32.u64 %r18, addr; }

	// end inline asm
	and.b32  	%r61, %r55, 3840;
	shl.b32 	%r62, %r52, 4;
	and.b32  	%r63, %r62, 240;
	or.b32  	%r64, %r61, %r63;
	and.b32  	%r65, %r50, 12;
	or.b32  	%r66, %r64, %r65;
	mul.wide.u32 	%rd55, %r66, 4;
	add.s64 	%rd19, %rd2, %rd55;
	// begin inline asm
	cp.async.cg.shared.global [%r18], [%rd19], 16;
	// end inline asm
	add.s64 	%rd20, %rd18, 1024;
	// begin inline asm
	{ .reg .u64 addr; cvta.to.shared.u64 addr, %rd20; cvt.u32.u64 %r20, addr; }

	// end inline asm
	add.s64 	%rd21, %rd19, 16384;
	// begin inline asm
	cp.async.cg.shared.global [%r20], [%rd21], 16;
	// end inline asm
	add.s64 	%rd22, %rd18, 2048;
	// begin inline asm
	{ .reg .u64 addr; cvta.to.shared.u64 addr, %rd22; cvt.u32.u64 %r22, addr; }

	// end inline asm
	add.s64 	%rd23, %rd19, 32768;
	// begin inline asm
	cp.async.cg.shared.global [%r22], [%rd23], 16;
	// end inline asm
	add.s64 	%rd24, %rd18, 3072;
	// begin inline asm
	{ .reg .u64 addr; cvta.to.shared.u64 addr, %rd24; cvt.u32.u64 %r24, addr; }

	// end inline asm
	add.s64 	%rd25, %rd19, 49152;
	// begin inline asm
	cp.async.cg.shared.global [%r24], [%rd25], 16;
	// end inline asm
	// begin inline asm
	cp.async.commit_group;
	// end inline asm
	add.s64 	%rd26, %rd4, 7168;
	// begin inline asm
	{ .reg .u64 addr; cvta.to.shared.u64 addr, %rd26; cvt.u32.u64 %r26, addr; }

	// end inline asm
	add.s64 	%rd27, %rd5, 256;
	// begin inline asm
	cp.async.cg.shared.global [%r26], [%rd27], 16;
	// end inline asm
	add.s64 	%rd28, %rd4, 8192;
	// begin inline asm
	{ .reg .u64 addr; cvta.to.shared.u64 addr, %rd28; cvt.u32.u64 %r28, addr; }

	// end inline asm
	add.s64 	%rd29, %rd5, 16640;
	// begin inline asm
	cp.async.cg.shared.global [%r28], [%rd29], 16;
	// end inline asm
	add.s64 	%rd30, %rd4, 9216;
	// begin inline asm
	{ .reg .u64 addr; cvta.to.shared.u64 addr, %rd30; cvt.u32.u64 %r30, addr; }

	// end inline asm
	add.s64 	%rd31, %rd5, 33024;
	// begin inline asm
	cp.async.cg.shared.global [%r30], [%rd31], 16;
	// end inline asm
	add.s64 	%rd32, %rd4, 10240;
	// begin inline asm
	{ .reg .u64 addr; cvta.to.shared.u64 addr, %rd32; cvt.u32.u64 %r32, addr; }

	// end inline asm
	add.s64 	%rd33, %rd5, 49408;
	// begin inline asm
	cp.async.cg.shared.global [%r32], [%rd33], 16;
	// end inline asm
	add.s64 	%rd34, %rd4, 11264;
	// begin inline asm
	{ .reg .u64 addr; cvta.to.shared.u64 addr, %rd34; cvt.u32.u64 %r34, addr; }

	// end inline asm
	add.s64 	%rd35, %rd5, 65792;
	// begin inline asm
	cp.async.cg.shared.global [%r34], [%rd35], 16;
	// end inline asm
	add.s64 	%rd36, %rd4, 12288;
	// begin inline asm
	{ .reg .u64 addr; cvta.to.shared.u64 addr, %rd36; cvt.u32.u64 %r36, addr; }

	// end inline asm
	add.s64 	%rd37, %rd5, 82176;
	// begin inline asm
	cp.async.cg.shared.global [%r36], [%rd37], 16;
	// end inline asm
	add.s64 	%rd38, %rd4, 13312;
	// begin inline asm
	{ .reg .u64 addr; cvta.to.shared.u64 addr, %rd38; cvt.u32.u64 %r38, addr; }

	// end inline asm
	add.s64 	%rd39, %rd5, 98560;
	// begin inline asm
	cp.async.cg.shared.global [%r38], [%rd39], 16;
	// end inline asm
	add.s64 	%rd40, %rd18, 4096;
	// begin inline asm
	{ .reg .u64 addr; cvta.to.shared.u64 addr, %rd40; cvt.u32.u64 %r40, addr; }

	// end inline asm
	add.s64 	%rd41, %rd19, 65536;
	// begin inline asm
	cp.async.cg.shared.global [%r40], [%rd41], 16;
	// end inline asm
	add.s64 	%rd42, %rd18, 5120;
	// begin inline asm
	{ .reg .u64 addr; cvta.to.shared.u64 addr, %rd42; cvt.u32.u64 %r42, addr; }

	// end inline asm
	add.s64 	%rd43, %rd19, 81920;
	// begin inline asm
	cp.async.cg.shared.global [%r42], [%rd43], 16;
	// end inline asm
	add.s64 	%rd44, %rd18, 6144;
	// begin inline asm
	{ .reg .u64 addr; cvta.to.shared.u64 addr, %rd44; cvt.u32.u64 %r44, addr; }

	// end inline asm
	add.s64 	%rd45, %rd19, 98304;
	// begin inline asm
	cp.async.cg.shared.global [%r44], [%rd45], 16;
	// end inline asm
	add.s64 	%rd46, %rd18, 7168;
	// begin inline asm
	{ .reg .u64 addr; cvta.to.shared.u64 addr, %rd46; cvt.u32.u64 %r46, addr; }

	// end inline asm
	add.s64 	%rd47, %rd19, 114688;
	// begin inline asm
	cp.async.cg.shared.global [%r46], [%rd47], 16;
	// end inline asm
	// begin inline asm
	cp.async.commit_group;
	// end inline asm
	mov.f32 	%f2889, 0f00000000;
	mov.b32 	%r139, 0;
	prmt.b32 	%r111, %r112, %r113, 0x3340U;
	shl.b32 	%r121, %r1, 2;
	mov.f32 	%f2890, %f2889;
	mov.f32 	%f2891, %f2889;
	mov.f32 	%f2892, %f2889;
	mov.f32 	%f2893, %f2889;
	mov.f32 	%f2894, %f2889;
	mov.f32 	%f2895, %f2889;
$L__BB0_1:
	ld.param.u64 	%rd95, [main_kernel0_param_1];
	bar.sync 	0;
	cvt.u16.u32 	%rs1, %r139;
	add.s16 	%rs2, %rs1, 2;
	and.b16  	%rs3, %rs2, 255;
	mul.lo.s16 	%rs4, %rs3, 171;
	shr.u16 	%rs5, %rs4, 9;
	mul.lo.s16 	%rs6, %rs5, 3;
	sub.s16 	%rs7, %rs2, %rs6;
	cvt.u32.u16 	%r89, %rs7;
	and.b32  	%r90, %r89, 255;
	and.b16  	%rs8, %rs7, 255;
	mul.wide.u16 	%r91, %rs8, 1792;
	or.b32  	%r94, %r91, %r50;
	mul.wide.u32 	%rd78, %r50, 4;
	mov.u32 	%r95, _ZZ12main_kernel0E15PadInput_shared;
	cvt.u64.u32 	%rd79, %r95;
	cvta.shared.u64 	%rd80, %rd79;
	add.s64 	%rd81, %rd80, %rd78;
	mul.wide.u32 	%rd82, %r91, 4;
	add.s64 	%rd56, %rd81, %rd82;
	// begin inline asm
	{ .reg .u64 addr; cvta.to.shared.u64 addr, %rd56; cvt.u32.u64 %r67, addr; }

	// end inline asm
	shl.b32 	%r96, %r139, 6;
	mul.wide.s32 	%rd83, %r96, 4;
	add.s64 	%rd84, %rd5, %rd83;
	add.s64 	%rd57, %rd84, 512;
	// begin inline asm
	cp.async.cg.shared.global [%r67], [%rd57], 16;
	// end inline asm
	add.s64 	%rd58, %rd56, 1024;
	// begin inline asm
	{ .reg .u64 addr; cvta.to.shared.u64 addr, %rd58; cvt.u32.u64 %r69, addr; }

	// end inline asm
	add.s64 	%rd59, %rd84, 16896;
	// begin inline asm
	cp.async.cg.shared.global [%r69], [%rd59], 16;
	// end inline asm
	add.s64 	%rd60, %rd56, 2048;
	// begin inline asm
	{ .reg .u64 addr; cvta.to.shared.u64 addr, %rd60; cvt.u32.u64 %r71, addr; }

	// end inline asm
	add.s64 	%rd61, %rd84, 33280;
	// begin inline asm
	cp.async.cg.shared.global [%r71], [%rd61], 16;
	// end inline asm
	add.s64 	%rd62, %rd56, 3072;
	// begin inline asm
	{ .reg .u64 addr; cvta.to.shared.u64 addr, %rd62; cvt.u32.u64 %r73, addr; }

	// end inline asm
	add.s64 	%rd63, %rd84, 49664;
	// begin inline asm
	cp.async.cg.shared.global [%r73], [%rd63], 16;
	// end inline asm
	add.s64 	%rd64, %rd56, 4096;
	// begin inline asm
	{ .reg .u64 addr; cvta.to.shared.u64 addr, %rd64; cvt.u32.u64 %r75, addr; }

	// end inline asm
	add.s64 	%rd65, %rd84, 66048;
	// begin inline asm
	cp.async.cg.shared.global [%r75], [%rd65], 16;
	// end inline asm
	add.s64 	%rd66, %rd56, 5120;
	// begin inline asm
	{ .reg .u64 addr; cvta.to.shared.u64 addr, %rd66; cvt.u32.u64 %r77, addr; }

	// end inline asm
	add.s64 	%rd67, %rd84, 82432;
	// begin inline asm
	cp.async.cg.shared.global [%r77], [%rd67], 16;
	// end inline asm
	add.s64 	%rd68, %rd56, 6144;
	// begin inline asm
	{ .reg .u64 addr; cvta.to.shared.u64 addr, %rd68; cvt.u32.u64 %r79, addr; }

	// end inline asm
	add.s64 	%rd69, %rd84, 98816;
	// begin inline asm
	cp.async.cg.shared.global [%r79], [%rd69], 16;
	// end inline asm
	mad.lo.s32 	%r97, %r90, -768, %r94;
	mul.wide.u32 	%rd85, %r97, 4;
	mov.u32 	%r98, _ZZ12main_kernel0E13weight_shared;
	cvt.u64.u32 	%rd86, %r98;
	cvta.shared.u64 	%rd87, %rd86;
	add.s64 	%rd70, %rd87, %rd85;
	// begin inline asm
	{ .reg .u64 addr; cvta.to.shared.u64 addr, %rd70; cvt.u32.u64 %r81, addr; }

	// end inline asm
	shl.b32 	%r99, %r139, 14;
	shl.b32 	%r100, %r49, 6;
	and.b32  	%r101, %r100, 3840;
	mov.u32 	%r102, %ctaid.x;
	shl.b32 	%r103, %r102, 4;
	and.b32  	%r104, %r103, 240;
	or.b32  	%r105, %r101, %r104;
	and.b32  	%r106, %r50, 12;
	or.b32  	%r107, %r105, %r106;
	mul.wide.u32 	%rd88, %r107, 4;
	add.s64 	%rd89, %rd95, %rd88;
	mul.wide.s32 	%rd90, %r99, 4;
	add.s64 	%rd91, %rd89, %rd90;
	add.s64 	%rd71, %rd91, 131072;
	// begin inline asm
	cp.async.cg.shared.global [%r81], [%rd71], 16;
	// end inline asm
	add.s64 	%rd72, %rd70, 1024;
	// begin inline asm
	{ .reg .u64 addr; cvta.to.shared.u64 addr, %rd72; cvt.u32.u64 %r83, addr; }

	// end inline asm
	add.s64 	%rd73, %rd91, 147456;
	// begin inline asm
	cp.async.cg.shared.global [%r83], [%rd73], 16;
	// end inline asm
	add.s64 	%rd74, %rd70, 2048;
	// begin inline asm
	{ .reg .u64 addr; cvta.to.shared.u64 addr, %rd74; cvt.u32.u64 %r85, addr; }

	// end inline asm
	add.s64 	%rd75, %rd91, 163840;
	// begin inline asm
	cp.async.cg.shared.global [%r85], [%rd75], 16;
	// end inline asm
	add.s64 	%rd76, %rd70, 3072;
	// begin inline asm
	{ .reg .u64 addr; cvta.to.shared.u64 addr, %rd76; cvt.u32.u64 %r87, addr; }

	// end inline asm
	add.s64 	%rd77, %rd91, 180224;
	// begin inline asm
	cp.async.cg.shared.global [%r87], [%rd77], 16;
	// end inline asm
	// begin inline asm
	cp.async.commit_group;
	// end inline asm
	// begin inline asm
	cp.async.wait_group 2;
	// end inline asm
	bar.sync 	0;
	mul.lo.s16 	%rs9, %rs1, 171;
	shr.u16 	%rs10, %rs9, 9;
	mul.lo.s16 	%rs11, %rs10, 3;
	sub.s16 	%rs12, %rs1, %rs11;
	shr.u32 	%r108, %r49, 4;
	cvt.u32.u16 	%r109, %rs12;
	prmt.b32 	%r110, %r109, %r108, 0x3340U;
	prmt.b32 	%r114, %r110, %r111, 0x5410U;
	mov.b32 	%r115, 0;
	mov.b32 	%r116, 29361920;
	dp2a.lo.u32.u32 	%r117, %r116, %r114, %r115;
	shl.b32 	%r118, %r117, 2;
	add.s32 	%r119, %r95, %r118;
	ld.shared.f32 	%f16, [%r119];
	and.b16  	%rs13, %rs12, 255;
	mul.wide.u16 	%r120, %rs13, 4096;
	or.b32  	%r122, %r120, %r121;
	add.s32 	%r123, %r98, %r122;
	ld.shared.f32 	%f17, [%r123];
	fma.rn.f32 	%f18, %f16, %f17, %f2889;
	ld.shared.f32 	%f19, [%r119+4];
	ld.shared.f32 	%f20, [%r123+64];
	fma.rn.f32 	%f21, %f19, %f20, %f18;
	ld.shared.f32 	%f22, [%r119+8];
	ld.shared.f32 	%f23, [%r123+128];
	fma.rn.f32 	%f24, %f22, %f23, %f21;
	ld.shared.f32 	%f25, [%r119+12];
	ld.shared.f32 	%f26, [%r123+192];
	fma.rn.f32 	%f27, %f25, %f26, %f24;
	ld.shared.f32 	%f28, [%r119+16];
	ld.shared.f32 	%f29, [%r123+256];
	fma.rn.f32 	%f30, %f28, %f29, %f27;
	ld.shared.f32 	%f31, [%r119+20];
	ld.shared.f32 	%f32, [%r123+320];
	fma.rn.f32 	%f33, %f31, %f32, %f30;
	ld.shared.f32 	%f34, [%r119+24];
	ld.shared.f32 	%f35, [%r123+384];
	fma.rn.f32 	%f36, %f34, %f35, %f33;
	ld.shared.f32 	%f37, [%r119+28];
	ld.shared.f32 	%f38, [%r123+448];
	fma.rn.f32 	%f39, %f37, %f38, %f36;
	ld.shared.f32 	%f40, [%r119+32];
	ld.shared.f32 	%f41, [%r123+512];
	fma.rn.f32 	%f42, %f40, %f41, %f39;
	ld.shared.f32 	%f43, [%r119+36];
	ld.shared.f32 	%f44, [%r123+576];
	fma.rn.f32 	%f45, %f43, %f44, %f42;
	ld.shared.f32 	%f46, [%r119+40];
	ld.shared.f32 	%f47, [%r123+640];
	fma.rn.f32 	%f48, %f46, %f47, %f45;
	ld.shared.f32 	%f49, [%r119+44];
	ld.shared.f32 	%f50, [%r123+704];
	fma.rn.f32 	%f51, %f49, %f50, %f48;
	ld.shared.f32 	%f52, [%r119+48];
	ld.shared.f32 	%f53, [%r123+768];
	fma.rn.f32 	%f54, %f52, %f53, %f51;
	ld.shared.f32 	%f55, [%r119+52];
	ld.shared.f32 	%f56, [%r123+832];
	fma.rn.f32 	%f57, %f55, %f56, %f54;
	ld.shared.f32 	%f58, [%r119+56];
	ld.shared.f32 	%f59, [%r123+896];
	fma.rn.f32 	%f60, %f58, %f59, %f57;
	ld.shared.f32 	%f61, [%r119+60];
	ld.shared.f32 	%f62, [%r123+960];
	fma.rn.f32 	%f63, %f61, %f62, %f60;
	ld.shared.f32 	%f64, [%r119+64];
	ld.shared.f32 	%f65, [%r123+1024];
	fma.rn.f32 	%f66, %f64, %f65, %f63;
	ld.shared.f32 	%f67, [%r119+68];
	ld.shared.f32 	%f68, [%r123+1088];
	fma.rn.f32 	%f69, %f67, %f68, %f66;
	ld.shared.f32 	%f70, [%r119+72];
	ld.shared.f32 	%f71, [%r123+1152];
	fma.rn.f32 	%f72, %f70, %f71, %f69;
	ld.shared.f32 	%f73, [%r119+76];
	ld.shared.f32 	%f74, [%r123+1216];
	fma.rn.f32 	%f75, %f73, %f74, %f72;
	ld.shared.f32 	%f76, [%r119+80];
	ld.shared.f32 	%f77, [%r123+1280];
	fma.rn.f32 	%f78, %f76, %f77, %f75;
	ld.shared.f32 	%f79, [%r119+84];
	ld.shared.f32 	%f80, [%r123+1344];
	fma.rn.f32 	%f81, %f79, %f80, %f78;
	ld.shared.f32 	%f82, [%r119+88];
	ld.shared.f32 	%f83, [%r123+1408];
	fma.rn.f32 	%f84, %f82, %f83, %f81;
	ld.shared.f32 	%f85, [%r119+92];
	ld.shared.f32 	%f86, [%r123+1472];
	fma.rn.f32 	%f87, %f85, %f86, %f84;
	ld.shared.f32 	%f88, [%r119+96];
	ld.shared.f32 	%f89, [%r123+1536];
	fma.rn.f32 	%f90, %f88, %f89, %f87;
	ld.shared.f32 	%f91, [%r119+100];
	ld.shared.f32 	%f92, [%r123+1600];
	fma.rn.f32 	%f93, %f91, %f92, %f90;
	ld.shared.f32 	%f94, [%r119+104];
	ld.shared.f32 	%f95, [%r123+1664];
	fma.rn.f32 	%f96, %f94, %f95, %f93;
	ld.shared.f32 	%f97, [%r119+108];
	ld.shared.f32 	%f98, [%r123+1728];
	fma.rn.f32 	%f99, %f97, %f98, %f96;
	ld.shared.f32 	%f100, [%r119+112];
	ld.shared.f32 	%f101, [%r123+1792];
	fma.rn.f32 	%f102, %f100, %f101, %f99;
	ld.shared.f32 	%f103, [%r119+116];
	ld.shared.f32 	%f104, [%r123+1856];
	fma.rn.f32 	%f105, %f103, %f104, %f102;
	ld.shared.f32 	%f106, [%r119+120];
	ld.shared.f32 	%f107, [%r123+1920];
	fma.rn.f32 	%f108, %f106, %f107, %f105;
	ld.shared.f32 	%f109, [%r119+124];
	ld.shared.f32 	%f110, [%r123+1984];
	fma.rn.f32 	%f111, %f109, %f110, %f108;
	ld.shared.f32 	%f112, [%r119+256];
	fma.rn.f32 	%f113, %f112, %f17, %f2890;
	ld.shared.f32 	%f114, [%r119+260];
	fma.rn.f32 	%f115, %f114, %f20, %f113;
	ld.shared.f32 	%f116, [%r119+264];
	fma.rn.f32 	%f117, %f116, %f23, %f115;
	ld.shared.f32 	%f118, [%r119+268];
	fma.rn.f32 	%f119, %f118, %f26, %f117;
	ld.shared.f32 	%f120, [%r119+272];
	fma.rn.f32 	%f121, %f120, %f29, %f119;
	ld.shared.f32 	%f122, [%r119+276];
	fma.rn.f32 	%f123, %f122, %f32, %f121;
	ld.shared.f32 	%f124, [%r119+280];
	fma.rn.f32 	%f125, %f124, %f35, %f123;
	ld.shared.f32 	%f126, [%r119+284];
	fma.rn.f32 	%f127, %f126, %f38, %f125;
	ld.shared.f32 	%f128, [%r119+288];
	fma.rn.f32 	%f129, %f128, %f41, %f127;
	ld.shared.f32 	%f130, [%r119+292];
	fma.rn.f32 	%f131, %f130, %f44, %f129;
	ld.shared.f32 	%f132, [%r119+296];
	fma.rn.f32 	%f133, %f132, %f47, %f131;
	ld.shared.f32 	%f134, [%r119+300];
	fma.rn.f32 	%f135, %f134, %f50, %f133;
	ld.shared.f32 	%f136, [%r119+304];
	fma.rn.f32 	%f137, %f136, %f53, %f135;
	ld.shared.f32 	%f138, [%r119+308];
	fma.rn.f32 	%f139, %f138, %f56, %f137;
	ld.shared.f32 	%f140, [%r119+312];
	fma.rn.f32 	%f141, %f140, %f59, %f139;
	ld.shared.f32 	%f142, [%r119+316];
	fma.rn.f32 	%f143, %f142, %f62, %f141;
	ld.shared.f32 	%f144, [%r119+320];
	fma.rn.f32 	%f145, %f144, %f65, %f143;
	ld.shared.f32 	%f146, [%r119+324];
	fma.rn.f32 	%f147, %f146, %f68, %f145;
	ld.shared.f32 	%f148, [%r119+328];
	fma.rn.f32 	%f149, %f148, %f71, %f147;
	ld.shared.f32 	%f150, [%r119+332];
	fma.rn.f32 	%f151, %f150, %f74, %f149;
	ld.shared.f32 	%f152, [%r119+336];
	fma.rn.f32 	%f153, %f152, %f77, %f151;
	ld.shared.f32 	%f154, [%r119+340];
	fma.rn.f32 	%f155, %f154, %f80, %f153;
	ld.shared.f32 	%f156, [%r119+344];
	fma.rn.f32 	%f157, %f156, %f83, %f155;
	ld.shared.f32 	%f158, [%r119+348];
	fma.rn.f32 	%f159, %f158, %f86, %f157;
	ld.shared.f32 	%f160, [%r119+352];
	fma.rn.f32 	%f161, %f160, %f89, %f159;
	ld.shared.f32 	%f162, [%r119+356];
	fma.rn.f32 	%f163, %f162, %f92, %f161;
	ld.shared.f32 	%f164, [%r119+360];
	fma.rn.f32 	%f165, %f164, %f95, %f163;
	ld.shared.f32 	%f166, [%r119+364];
	fma.rn.f32 	%f167, %f166, %f98, %f165;
	ld.shared.f32 	%f168, [%r119+368];
	fma.rn.f32 	%f169, %f168, %f101, %f167;
	ld.shared.f32 	%f170, [%r119+372];
	fma.rn.f32 	%f171, %f170, %f104, %f169;
	ld.shared.f32 	%f172, [%r119+376];
	fma.rn.f32 	%f173, %f172, %f107, %f171;
	ld.shared.f32 	%f174, [%r119+380];
	fma.rn.f32 	%f175, %f174, %f110, %f173;
	ld.shared.f32 	%f176, [%r119+512];
	fma.rn.f32 	%f177, %f176, %f17, %f2891;
	ld.shared.f32 	%f178, [%r119+516];
	fma.rn.f32 	%f179, %f178, %f20, %f177;
	ld.shared.f32 	%f180, [%r119+520];
	fma.rn.f32 	%f181, %f180, %f23, %f179;
	ld.shared.f32 	%f182, [%r119+524];
	fma.rn.f32 	%f183, %f182, %f26, %f181;
	ld.shared.f32 	%f184, [%r119+528];
	fma.rn.f32 	%f185, %f184, %f29, %f183;
	ld.shared.f32 	%f186, [%r119+532];
	fma.rn.f32 	%f187, %f186, %f32, %f185;
	ld.shared.f32 	%f188, [%r119+536];
	fma.rn.f32 	%f189, %f188, %f35, %f187;
	ld.shared.f32 	%f190, [%r119+540];
	fma.rn.f32 	%f191, %f190, %f38, %f189;
	ld.shared.f32 	%f192, [%r119+544];
	fma.rn.f32 	%f193, %f192, %f41, %f191;
	ld.shared.f32 	%f194, [%r119+548];
	fma.rn.f32 	%f195, %f194, %f44, %f193;
	ld.shared.f32 	%f196, [%r119+552];
	fma.rn.f32 	%f197, %f196, %f47, %f195;
	ld.shared.f32 	%f198, [%r119+556];
	fma.rn.f32 	%f199, %f198, %f50, %f197;
	ld.shared.f32 	%f200, [%r119+560];
	fma.rn.f32 	%f201, %f200, %f53, %f199;
	ld.shared.f32 	%f202, [%r119+564];
	fma.rn.f32 	%f203, %f202, %f56, %f201;
	ld.shared.f32 	%f204, [%r119+568];
	fma.rn.f32 	%f205, %f204, %f59, %f203;
	ld.shared.f32 	%f206, [%r119+572];
	fma.rn.f32 	%f207, %f206, %f62, %f205;
	ld.shared.f32 	%f208, [%r119+576];
	fma.rn.f32 	%f209, %f208, %f65, %f207;
	ld.shared.f32 	%f210, [%r119+580];
	fma.rn.f32 	%f211, %f210, %f68, %f209;
	ld.shared.f32 	%f212, [%r119+584];
	fma.rn.f32 	%f213, %f212, %f71, %f211;
	ld.shared.f32 	%f214, [%r119+588];
	fma.rn.f32 	%f215, %f214, %f74, %f213;
	ld.shared.f32 	%f216, [%r119+592];
	fma.rn.f32 	%f217, %f216, %f77, %f215;
	ld.shared.f32 	%f218, [%r119+596];
	fma.rn.f32 	%f219, %f218, %f80, %f217;
	ld.shared.f32 	%f220, [%r119+600];
	fma.rn.f32 	%f221, %f220, %f83, %f219;
	ld.shared.f32 	%f222, [%r119+604];
	fma.rn.f32 	%f223, %f222, %f86, %f221;
	ld.shared.f32 	%f224, [%r119+608];
	fma.rn.f32 	%f225, %f224, %f89, %f223;
	ld.shared.f32 	%f226, [%r119+612];
	fma.rn.f32 	%f227, %f226, %f92, %f225;
	ld.shared.f32 	%f228, [%r119+616];
	fma.rn.f32 	%f229, %f228, %f95, %f227;
	ld.shared.f32 	%f230, [%r119+620];
	fma.rn.f32 	%f231, %f230, %f98, %f229;
	ld.shared.f32 	%f232, [%r119+624];
	fma.rn.f32 	%f233, %f232, %f101, %f231;
	ld.shared.f32 	%f234, [%r119+628];
	fma.rn.f32 	%f235, %f234, %f104, %f233;
	ld.shared.f32 	%f236, [%r119+632];
	fma.rn.f32 	%f237, %f236, %f107, %f235;
	ld.shared.f32 	%f238, [%r119+636];
	fma.rn.f32 	%f239, %f238, %f110, %f237;
	ld.shared.f32 	%f240, [%r119+768];
	fma.rn.f32 	%f241, %f240, %f17, %f2892;
	ld.shared.f32 	%f242, [%r119+772];
	fma.rn.f32 	%f243, %f242, %f20, %f241;
	ld.shared.f32 	%f244, [%r119+776];
	fma.rn.f32 	%f245, %f244, %f23, %f243;
	ld.shared.f32 	%f246, [%r119+780];
	fma.rn.f32 	%f247, %f246, %f26, %f245;
	ld.shared.f32 	%f248, [%r119+784];
	fma.rn.f32 	%f249, %f248, %f29, %f247;
	ld.shared.f32 	%f250, [%r119+788];
	fma.rn.f32 	%f251, %f250, %f32, %f249;
	ld.shared.f32 	%f252, [%r119+792];
	fma.rn.f32 	%f253, %f252, %f35, %f251;
	ld.shared.f32 	%f254, [%r119+796];
	fma.rn.f32 	%f255, %f254, %f38, %f253;
	ld.shared.f32 	%f256, [%r119+800];
	fma.rn.f32 	%f257, %f256, %f41, %f255;
	ld.shared.f32 	%f258, [%r119+804];
	fma.rn.f32 	%f259, %f258, %f44, %f257;
	ld.shared.f32 	%f260, [%r119+808];
	fma.rn.f32 	%f261, %f260, %f47, %f259;
	ld.shared.f32 	%f262, [%r119+812];
	fma.rn.f32 	%f263, %f262, %f50, %f261;
	ld.shared.f32 	%f264, [%r119+816];
	fma.rn.f32 	%f265, %f264, %f53, %f263;
	ld.shared.f32 	%f266, [%r119+820];
	fma.rn.f32 	%f267, %f266, %f56, %f265;
	ld.shared.f32 	%f268, [%r119+824];
	fma.rn.f32 	%f269, %f268, %f59, %f267;
	ld.shared.f32 	%f270, [%r119+828];
	fma.rn.f32 	%f271, %f270, %f62, %f269;
	ld.shared.f32 	%f272, [%r119+832];
	fma.rn.f32 	%f273, %f272, %f65, %f271;
	ld.shared.f32 	%f274, [%r119+836];
	fma.rn.f32 	%f275, %f274, %f68, %f273;
	ld.shared.f32 	%f276, [%r119+840];
	fma.rn.f32 	%f277, %f276, %f71, %f275;
	ld.shared.f32 	%f278, [%r119+844];
	fma.rn.f32 	%f279, %f278, %f74, %f277;
	ld.shared.f32 	%f280, [%r119+848];
	fma.rn.f32 	%f281, %f280, %f77, %f279;
	ld.shared.f32 	%f282, [%r119+852];
	fma.rn.f32 	%f283, %f282, %f80, %f281;
	ld.shared.f32 	%f284, [%r119+856];
	fma.rn.f32 	%f285, %f284, %f83, %f283;
	ld.shared.f32 	%f286, [%r119+860];
	fma.rn.f32 	%f287, %f286, %f86, %f285;
	ld.shared.f32 	%f288, [%r119+864];
	fma.rn.f32 	%f289, %f288, %f89, %f287;
	ld.shared.f32 	%f290, [%r119+868];
	fma.rn.f32 	%f291, %f290, %f92, %f289;
	ld.shared.f32 	%f292, [%r119+872];
	fma.rn.f32 	%f293, %f292, %f95, %f291;
	ld.shared.f32 	%f294, [%r119+876];
	fma.rn.f32 	%f295, %f294, %f98, %f293;
	ld.shared.f32 	%f296, [%r119+880];
	fma.rn.f32 	%f297, %f296, %f101, %f295;
	ld.shared.f32 	%f298, [%r119+884];
	fma.rn.f32 	%f299, %f298, %f104, %f297;
	ld.shared.f32 	%f300, [%r119+888];
	fma.rn.f32 	%f301, %f300, %f107, %f299;
	ld.shared.f32 	%f302, [%r119+892];
	fma.rn.f32 	%f303, %f302, %f110, %f301;
	ld.shared.f32 	%f304, [%r119+1024];
	fma.rn.f32 	%f305, %f304, %f17, %f2893;
	ld.shared.f32 	%f306, [%r119+1028];
	fma.rn.f32 	%f307, %f306, %f20, %f305;
	ld.shared.f32 	%f308, [%r119+1032];
	fma.rn.f32 	%f309, %f308, %f23, %f307;
	ld.shared.f32 	%f310, [%r119+1036];
	fma.rn.f32 	%f311, %f310, %f26, %f309;
	ld.shared.f32 	%f312, [%r119+1040];
	fma.rn.f32 	%f313, %f312, %f29, %f311;
	ld.shared.f32 	%f314, [%r119+1044];
	fma.rn.f32 	%f315, %f314, %f32, %f313;
	ld.shared.f32 	%f316, [%r119+1048];
	fma.rn.f32 	%f317, %f316, %f35, %f315;
	ld.shared.f32 	%f318, [%r119+1052];
	fma.rn.f32 	%f319, %f318, %f38, %f317;
	ld.shared.f32 	%f320, [%r119+1056];
	fma.rn.f32 	%f321, %f320, %f41, %f319;
	ld.shared.f32 	%f322, [%r119+1060];
	fma.rn.f32 	%f323, %f322, %f44, %f321;
	ld.shared.f32 	%f324, [%r119+1064];
	fma.rn.f32 	%f325, %f324, %f47, %f323;
	ld.shared.f32 	%f326, [%r119+1068];
	fma.rn.f32 	%f327, %f326, %f50, %f325;
	ld.shared.f32 	%f328, [%r119+1072];
	fma.rn.f32 	%f329, %f328, %f53, %f327;
	ld.shared.f32 	%f330, [%r119+1076];
	fma.rn.f32 	%f331, %f330, %f56, %f329;
	ld.shared.f32 	%f332, [%r119+1080];
	fma.rn.f32 	%f333, %f332, %f59, %f331;
	ld.shared.f32 	%f334, [%r119+1084];
	fma.rn.f32 	%f335, %f334, %f62, %f333;
	ld.shared.f32 	%f336, [%r119+1088];
	fma.rn.f32 	%f337, %f336, %f65, %f335;
	ld.shared.f32 	%f338, [%r119+1092];
	fma.rn.f32 	%f339, %f338, %f68, %f337;
	ld.shared.f32 	%f340, [%r119+1096];
	fma.rn.f32 	%f341, %f340, %f71, %f339;
	ld.shared.f32 	%f342, [%r119+1100];
	fma.rn.f32 	%f343, %f342, %f74, %f341;
	ld.shared.f32 	%f344, [%r119+1104];
	fma.rn.f32 	%f345, %f344, %f77, %f343;
	ld.shared.f32 	%f346, [%r119+1108];
	fma.rn.f32 	%f347, %f346, %f80, %f345;
	ld.shared.f32 	%f348, [%r119+1112];
	fma.rn.f32 	%f349, %f348, %f83, %f347;
	ld.shared.f32 	%f350, [%r119+1116];
	fma.rn.f32 	%f351, %f350, %f86, %f349;
	ld.shared.f32 	%f352, [%r119+1120];
	fma.rn.f32 	%f353, %f352, %f89, %f351;
	ld.shared.f32 	%f354, [%r119+1124];
	fma.rn.f32 	%f355, %f354, %f92, %f353;
	ld.shared.f32 	%f356, [%r119+1128];
	fma.rn.f32 	%f357, %f356, %f95, %f355;
	ld.shared.f32 	%f358, [%r119+1132];
	fma.rn.f32 	%f359, %f358, %f98, %f357;
	ld.shared.f32 	%f360, [%r119+1136];
	fma.rn.f32 	%f361, %f360, %f101, %f359;
	ld.shared.f32 	%f362, [%r119+1140];
	fma.rn.f32 	%f363, %f362, %f104, %f361;
	ld.shared.f32 	%f364, [%r119+1144];
	fma.rn.f32 	%f365, %f364, %f107, %f363;
	ld.shared.f32 	%f366, [%r119+1148];
	fma.rn.f32 	%f367, %f366, %f110, %f365;
	ld.shared.f32 	%f368, [%r119+1280];
	fma.rn.f32 	%f369, %f368, %f17, %f2894;
	ld.shared.f32 	%f370, [%r119+1284];
	fma.rn.f32 	%f371, %f370, %f20, %f369;
	ld.shared.f32 	%f372, [%r119+1288];
	fma.rn.f32 	%f373, %f372, %f23, %f371;
	ld.shared.f32 	%f374, [%r119+1292];
	fma.rn.f32 	%f375, %f374, %f26, %f373;
	ld.shared.f32 	%f376, [%r119+1296];
	fma.rn.f32 	%f377, %f376, %f29, %f375;
	ld.shared.f32 	%f378, [%r119+1300];
	fma.rn.f32 	%f379, %f378, %f32, %f377;
	ld.shared.f32 	%f380, [%r119+1304];
	fma.rn.f32 	%f381, %f380, %f35, %f379;
	ld.shared.f32 	%f382, [%r119+1308];
	fma.rn.f32 	%f383, %f382, %f38, %f381;
	ld.shared.f32 	%f384, [%r119+1312];
	fma.rn.f32 	%f385, %f384, %f41, %f383;
	ld.shared.f32 	%f386, [%r119+1316];
	fma.rn.f32 	%f387, %f386, %f44, %f385;
	ld.shared.f32 	%f388, [%r119+1320];
	fma.rn.f32 	%f389, %f388, %f47, %f387;
	ld.shared.f32 	%f390, [%r119+1324];
	fma.rn.f32 	%f391, %f390, %f50, %f389;
	ld.shared.f32 	%f392, [%r119+1328];
	fma.rn.f32 	%f393, %f392, %f53, %f391;
	ld.shared.f32 	%f394, [%r119+1332];
	fma.rn.f32 	%f395, %f394, %f56, %f393;
	ld.shared.f32 	%f396, [%r119+1336];
	fma.rn.f32 	%f397, %f396, %f59, %f395;
	ld.shared.f32 	%f398, [%r119+1340];
	fma.rn.f32 	%f399, %f398, %f62, %f397;
	ld.shared.f32 	%f400, [%r119+1344];
	fma.rn.f32 	%f401, %f400, %f65, %f399;
	ld.shared.f32 	%f402, [%r119+1348];
	fma.rn.f32 	%f403, %f402, %f68, %f401;
	ld.shared.f32 	%f404, [%r119+1352];
	fma.rn.f32 	%f405, %f404, %f71, %f403;
	ld.shared.f32 	%f406, [%r119+1356];
	fma.rn.f32 	%f407, %f406, %f74, %f405;
	ld.shared.f32 	%f408, [%r119+1360];
	fma.rn.f32 	%f409, %f408, %f77, %f407;
	ld.shared.f32 	%f410, [%r119+1364];
	fma.rn.f32 	%f411, %f410, %f80, %f409;
	ld.shared.f32 	%f412, [%r119+1368];
	fma.rn.f32 	%f413, %f412, %f83, %f411;
	ld.shared.f32 	%f414, [%r119+1372];
	fma.rn.f32 	%f415, %f414, %f86, %f413;
	ld.shared.f32 	%f416, [%r119+1376];
	fma.rn.f32 	%f417, %f416, %f89, %f415;
	ld.shared.f32 	%f418, [%r119+1380];
	fma.rn.f32 	%f419, %f418, %f92, %f417;
	ld.shared.f32 	%f420, [%r119+1384];
	fma.rn.f32 	%f421, %f420, %f95, %f419;
	ld.shared.f32 	%f422, [%r119+1388];
	fma.rn.f32 	%f423, %f422, %f98, %f421;
	ld.shared.f32 	%f424, [%r119+1392];
	fma.rn.f32 	%f425, %f424, %f101, %f423;
	ld.shared.f32 	%f426, [%r119+1396];
	fma.rn.f32 	%f427, %f426, %f104, %f425;
	ld.shared.f32 	%f428, [%r119+1400];
	fma.rn.f32 	%f429, %f428, %f107, %f427;
	ld.shared.f32 	%f430, [%r119+1404];
	fma.rn.f32 	%f431, %f430, %f110, %f429;
	ld.shared.f32 	%f432, [%r119+1536];
	fma.rn.f32 	%f433, %f432, %f17, %f2895;
	ld.shared.f32 	%f434, [%r119+1540];
	fma.rn.f32 	%f435, %f434, %f20, %f433;
	ld.shared.f32 	%f436, [%r119+1544];
	fma.rn.f32 	%f437, %f436, %f23, %f435;
	ld.shared.f32 	%f438, [%r119+1548];
	fma.rn.f32 	%f439, %f438, %f26, %f437;
	ld.shared.f32 	%f440, [%r119+1552];
	fma.rn.f32 	%f441, %f440, %f29, %f439;
	ld.shared.f32 	%f442, [%r119+1556];
	fma.rn.f32 	%f443, %f442, %f32, %f441;
	ld.shared.f32 	%f444, [%r119+1560];
	fma.rn.f32 	%f445, %f444, %f35, %f443;
	ld.shared.f32 	%f446, [%r119+1564];
	fma.rn.f32 	%f447, %f446, %f38, %f445;
	ld.shared.f32 	%f448, [%r119+1568];
	fma.rn.f32 	%f449, %f448, %f41, %f447;
	ld.shared.f32 	%f450, [%r119+1572];
	fma.rn.f32 	%f451, %f450, %f44, %f449;
	ld.shared.f32 	%f452, [%r119+1576];
	fma.rn.f32 	%f453, %f452, %f47, %f451;
	ld.shared.f32 	%f454, [%r119+1580];
	fma.rn.f32 	%f455, %f454, %f50, %f453;
	ld.shared.f32 	%f456, [%r119+1584];
	fma.rn.f32 	%f457, %f456, %f53, %f455;
	ld.shared.f32 	%f458, [%r119+1588];
	fma.rn.f32 	%f459, %f458, %f56, %f457;
	ld.shared.f32 	%f460, [%r119+1592];
	fma.rn.f32 	%f461, %f460, %f59, %f459;
	ld.shared.f32 	%f462, [%r119+1596];
	fma.rn.f32 	%f463, %f462, %f62, %f461;
	ld.shared.f32 	%f464, [%r119+1600];
	fma.rn.f32 	%f465, %f464, %f65, %f463;
	ld.shared.f32 	%f466, [%r119+1604];
	fma.rn.f32 	%f467, %f466, %f68, %f465;
	ld.shared.f32 	%f468, [%r119+1608];
	fma.rn.f32 	%f469, %f468, %f71, %f467;
	ld.shared.f32 	%f470, [%r119+1612];
	fma.rn.f32 	%f471, %f470, %f74, %f469;
	ld.shared.f32 	%f472, [%r119+1616];
	fma.rn.f32 	%f473, %f472, %f77, %f471;
	ld.shared.f32 	%f474, [%r119+1620];
	fma.rn.f32 	%f475, %f474, %f80, %f473;
	ld.shared.f32 	%f476, [%r119+1624];
	fma.rn.f32 	%f477, %f476, %f83, %f475;
	ld.shared.f32 	%f478, [%r119+1628];
	fma.rn.f32 	%f479, %f478, %f86, %f477;
	ld.shared.f32 	%f480, [%r119+1632];
	fma.rn.f32 	%f481, %f480, %f89, %f479;
	ld.shared.f32 	%f482, [%r119+1636];
	fma.rn.f32 	%f483, %f482, %f92, %f481;
	ld.shared.f32 	%f484, [%r119+1640];
	fma.rn.f32 	%f485, %f484, %f95, %f483;
	ld.shared.f32 	%f486, [%r119+1644];
	fma.rn.f32 	%f487, %f486, %f98, %f485;
	ld.shared.f32 	%f488, [%r119+1648];
	fma.rn.f32 	%f489, %f488, %f101, %f487;
	ld.shared.f32 	%f490, [%r119+1652];
	fma.rn.f32 	%f491, %f490, %f104, %f489;
	ld.shared.f32 	%f492, [%r119+1656];
	fma.rn.f32 	%f493, %f492, %f107, %f491;
	ld.shared.f32 	%f494, [%r119+1660];
	fma.rn.f32 	%f495, %f494, %f110, %f493;
	ld.shared.f32 	%f496, [%r119+128];
	ld.shared.f32 	%f497, [%r123+2048];
	fma.rn.f32 	%f498, %f496, %f497, %f111;
	ld.shared.f32 	%f499, [%r119+132];
	ld.shared.f32 	%f500, [%r123+2112];
	fma.rn.f32 	%f501, %f499, %f500, %f498;
	ld.shared.f32 	%f502, [%r119+136];
	ld.shared.f32 	%f503, [%r123+2176];
	fma.rn.f32 	%f504, %f502, %f503, %f501;
	ld.shared.f32 	%f505, [%r119+140];
	ld.shared.f32 	%f506, [%r123+2240];
	fma.rn.f32 	%f507, %f505, %f506, %f504;
	ld.shared.f32 	%f508, [%r119+144];
	ld.shared.f32 	%f509, [%r123+2304];
	fma.rn.f32 	%f510, %f508, %f509, %f507;
	ld.shared.f32 	%f511, [%r119+148];
	ld.shared.f32 	%f512, [%r123+2368];
	fma.rn.f32 	%f513, %f511, %f512, %f510;
	ld.shared.f32 	%f514, [%r119+152];
	ld.shared.f32 	%f515, [%r123+2432];
	fma.rn.f32 	%f516, %f514, %f515, %f513;
	ld.shared.f32 	%f517, [%r119+156];
	ld.shared.f32 	%f518, [%r123+2496];
	fma.rn.f32 	%f519, %f517, %f518, %f516;
	ld.shared.f32 	%f520, [%r119+160];
	ld.shared.f32 	%f521, [%r123+2560];
	fma.rn.f32 	%f522, %f520, %f521, %f519;
	ld.shared.f32 	%f523, [%r119+164];
	ld.shared.f32 	%f524, [%r123+2624];
	fma.rn.f32 	%f525, %f523, %f524, %f522;
	ld.shared.f32 	%f526, [%r119+168];
	ld.shared.f32 	%f527, [%r123+2688];
	fma.rn.f32 	%f528, %f526, %f527, %f525;
	ld.shared.f32 	%f529, [%r119+172];
	ld.shared.f32 	%f530, [%r123+2752];
	fma.rn.f32 	%f531, %f529, %f530, %f528;
	ld.shared.f32 	%f532, [%r119+176];
	ld.shared.f32 	%f533, [%r123+2816];
	fma.rn.f32 	%f534, %f532, %f533, %f531;
	ld.shared.f32 	%f535, [%r119+180];
	ld.shared.f32 	%f536, [%r123+2880];
	fma.rn.f32 	%f537, %f535, %f536, %f534;
	ld.shared.f32 	%f538, [%r119+184];
	ld.shared.f32 	%f539, [%r123+2944];
	fma.rn.f32 	%f540, %f538, %f539, %f537;
	ld.shared.f32 	%f541, [%r119+188];
	ld.shared.f32 	%f542, [%r123+3008];
	fma.rn.f32 	%f543, %f541, %f542, %f540;
	ld.shared.f32 	%f544, [%r119+192];
	ld.shared.f32 	%f545, [%r123+3072];
	fma.rn.f32 	%f546, %f544, %f545, %f543;
	ld.shared.f32 	%f547, [%r119+196];
	ld.shared.f32 	%f548, [%r123+3136];
	fma.rn.f32 	%f549, %f547, %f548, %f546;
	ld.shared.f32 	%f550, [%r119+200];
	ld.shared.f32 	%f551, [%r123+3200];
	fma.rn.f32 	%f552, %f550, %f551, %f549;
	ld.shared.f32 	%f553, [%r119+204];
	ld.shared.f32 	%f554, [%r123+3264];
	fma.rn.f32 	%f555, %f553, %f554, %f552;
	ld.shared.f32 	%f556, [%r119+208];
	ld.shared.f32 	%f557, [%r123+3328];
	fma.rn.f32 	%f558, %f556, %f557, %f555;
	ld.shared.f32 	%f559, [%r119+212];
	ld.shared.f32 	%f560, [%r123+3392];
	fma.rn.f32 	%f561, %f559, %f560, %f558;
	ld.shared.f32 	%f562, [%r119+216];
	ld.shared.f32 	%f563, [%r123+3456];
	fma.rn.f32 	%f564, %f562, %f563, %f561;
	ld.shared.f32 	%f565, [%r119+220];
	ld.shared.f32 	%f566, [%r123+3520];
	fma.rn.f32 	%f567, %f565, %f566, %f564;
	ld.shared.f32 	%f568, [%r119+224];
	ld.shared.f32 	%f569, [%r123+3584];
	fma.rn.f32 	%f570, %f568, %f569, %f567;
	ld.shared.f32 	%f571, [%r119+228];
	ld.shared.f32 	%f572, [%r123+3648];
	fma.rn.f32 	%f573, %f571, %f572, %f570;
	ld.shared.f32 	%f574, [%r119+232];
	ld.shared.f32 	%f575, [%r123+3712];
	fma.rn.f32 	%f576, %f574, %f575, %f573;
	ld.shared.f32 	%f577, [%r119+236];
	ld.shared.f32 	%f578, [%r123+3776];
	fma.rn.f32 	%f579, %f577, %f578, %f576;
	ld.shared.f32 	%f580, [%r119+240];
	ld.shared.f32 	%f581, [%r123+3840];
	fma.rn.f32 	%f582, %f580, %f581, %f579;
	ld.shared.f32 	%f583, [%r119+244];
	ld.shared.f32 	%f584, [%r123+3904];
	fma.rn.f32 	%f585, %f583, %f584, %f582;
	ld.shared.f32 	%f586, [%r119+248];
	ld.shared.f32 	%f587, [%r123+3968];
	fma.rn.f32 	%f588, %f586, %f587, %f585;
	ld.shared.f32 	%f589, [%r119+252];
	ld.shared.f32 	%f590, [%r123+4032];
	fma.rn.f32 	%f2889, %f589, %f590, %f588;
	ld.shared.f32 	%f591, [%r119+384];
	fma.rn.f32 	%f592, %f591, %f497, %f175;
	ld.shared.f32 	%f593, [%r119+388];
	fma.rn.f32 	%f594, %f593, %f500, %f592;
	ld.shared.f32 	%f595, [%r119+392];
	fma.rn.f32 	%f596, %f595, %f503, %f594;
	ld.shared.f32 	%f597, [%r119+396];
	fma.rn.f32 	%f598, %f597, %f506, %f596;
	ld.shared.f32 	%f599, [%r119+400];
	fma.rn.f32 	%f600, %f599, %f509, %f598;
	ld.shared.f32 	%f601, [%r119+404];
	fma.rn.f32 	%f602, %f601, %f512, %f600;
	ld.shared.f32 	%f603, [%r119+408];
	fma.rn.f32 	%f604, %f603, %f515, %f602;
	ld.shared.f32 	%f605, [%r119+412];
	fma.rn.f32 	%f606, %f605, %f518, %f604;
	ld.shared.f32 	%f607, [%r119+416];
	fma.rn.f32 	%f608, %f607, %f521, %f606;
	ld.shared.f32 	%f609, [%r119+420];
	fma.rn.f32 	%f610, %f609, %f524, %f608;
	ld.shared.f32 	%f611, [%r119+424];
	fma.rn.f32 	%f612, %f611, %f527, %f610;
	ld.shared.f32 	%f613, [%r119+428];
	fma.rn.f32 	%f614, %f613, %f530, %f612;
	ld.shared.f32 	%f615, [%r119+432];
	fma.rn.f32 	%f616, %f615, %f533, %f614;
	ld.shared.f32 	%f617, [%r119+436];
	fma.rn.f32 	%f618, %f617, %f536, %f616;
	ld.shared.f32 	%f619, [%r119+440];
	fma.rn.f32 	%f620, %f619, %f539, %f618;
	ld.shared.f32 	%f621, [%r119+444];
	fma.rn.f32 	%f622, %f621, %f542, %f620;
	ld.shared.f32 	%f623, [%r119+448];
	fma.rn.f32 	%f624, %f623, %f545, %f622;
	ld.shared.f32 	%f625, [%r119+452];
	fma.rn.f32 	%f626, %f625, %f548, %f624;
	ld.shared.f32 	%f627, [%r119+456];
	fma.rn.f32 	%f628, %f627, %f551, %f626;
	ld.shared.f32 	%f629, [%r119+460];
	fma.rn.f32 	%f630, %f629, %f554, %f628;
	ld.shared.f32 	%f631, [%r119+464];
	fma.rn.f32 	%f632, %f631, %f557, %f630;
	ld.shared.f32 	%f633, [%r119+468];
	fma.rn.f32 	%f634, %f633, %f560, %f632;
	ld.shared.f32 	%f635, [%r119+472];
	fma.rn.f32 	%f636, %f635, %f563, %f634;
	ld.shared.f32 	%f637, [%r119+476];
	fma.rn.f32 	%f638, %f637, %f566, %f636;
	ld.shared.f32 	%f639, [%r119+480];
	fma.rn.f32 	%f640, %f639, %f569, %f638;
	ld.shared.f32 	%f641, [%r119+484];
	fma.rn.f32 	%f642, %f641, %f572, %f640;
	ld.shared.f32 	%f643, [%r119+488];
	fma.rn.f32 	%f644, %f643, %f575, %f642;
	ld.shared.f32 	%f645, [%r119+492];
	fma.rn.f32 	%f646, %f645, %f578, %f644;
	ld.shared.f32 	%f647, [%r119+496];
	fma.rn.f32 	%f648, %f647, %f581, %f646;
	ld.shared.f32 	%f649, [%r119+500];
	fma.rn.f32 	%f650, %f649, %f584, %f648;
	ld.shared.f32 	%f651, [%r119+504];
	fma.rn.f32 	%f652, %f651, %f587, %f650;
	ld.shared.f32 	%f653, [%r119+508];
	fma.rn.f32 	%f2890, %f653, %f590, %f652;
	ld.shared.f32 	%f654, [%r119+640];
	fma.rn.f32 	%f655, %f654, %f497, %f239;
	ld.shared.f32 	%f656, [%r119+644];
	fma.rn.f32 	%f657, %f656, %f500, %f655;
	ld.shared.f32 	%f658, [%r119+648];
	fma.rn.f32 	%f659, %f658, %f503, %f657;
	ld.shared.f32 	%f660, [%r119+652];
	fma.rn.f32 	%f661, %f660, %f506, %f659;
	ld.shared.f32 	%f662, [%r119+656];
	fma.rn.f32 	%f663, %f662, %f509, %f661;
	ld.shared.f32 	%f664, [%r119+660];
	fma.rn.f32 	%f665, %f664, %f512, %f663;
	ld.shared.f32 	%f666, [%r119+664];
	fma.rn.f32 	%f667, %f666, %f515, %f665;
	ld.shared.f32 	%f668, [%r119+668];
	fma.rn.f32 	%f669, %f668, %f518, %f667;
	ld.shared.f32 	%f670, [%r119+672];
	fma.rn.f32 	%f671, %f670, %f521, %f669;
	ld.shared.f32 	%f672, [%r119+676];
	fma.rn.f32 	%f673, %f672, %f524, %f671;
	ld.shared.f32 	%f674, [%r119+680];
	fma.rn.f32 	%f675, %f674, %f527, %f673;
	ld.shared.f32 	%f676, [%r119+684];
	fma.rn.f32 	%f677, %f676, %f530, %f675;
	ld.shared.f32 	%f678, [%r119+688];
	fma.rn.f32 	%f679, %f678, %f533, %f677;
	ld.shared.f32 	%f680, [%r119+692];
	fma.rn.f32 	%f681, %f680, %f536, %f679;
	ld.shared.f32 	%f682, [%r119+696];
	fma.rn.f32 	%f683, %f682, %f539, %f681;
	ld.shared.f32 	%f684, [%r119+700];
	fma.rn.f32 	%f685, %f684, %f542, %f683;
	ld.shared.f32 	%f686, [%r119+704];
	fma.rn.f32 	%f687, %f686, %f545, %f685;
	ld.shared.f32 	%f688, [%r119+708];
	fma.rn.f32 	%f689, %f688, %f548, %f687;
	ld.shared.f32 	%f690, [%r119+712];
	fma.rn.f32 	%f691, %f690, %f551, %f689;
	ld.shared.f32 	%f692, [%r119+716];
	fma.rn.f32 	%f693, %f692, %f554, %f691;
	ld.shared.f32 	%f694, [%r119+720];
	fma.rn.f32 	%f695, %f694, %f557, %f693;
	ld.shared.f32 	%f696, [%r119+724];
	fma.rn.f32 	%f697, %f696, %f560, %f695;
	ld.shared.f32 	%f698, [%r119+728];
	fma.rn.f32 	%f699, %f698, %f563, %f697;
	ld.shared.f32 	%f700, [%r119+732];
	fma.rn.f32 	%f701, %f700, %f566, %f699;
	ld.shared.f32 	%f702, [%r119+736];
	fma.rn.f32 	%f703, %f702, %f569, %f701;
	ld.shared.f32 	%f704, [%r119+740];
	fma.rn.f32 	%f705, %f704, %f572, %f703;
	ld.shared.f32 	%f706, [%r119+744];
	fma.rn.f32 	%f707, %f706, %f575, %f705;
	ld.shared.f32 	%f708, [%r119+748];
	fma.rn.f32 	%f709, %f708, %f578, %f707;
	ld.shared.f32 	%f710, [%r119+752];
	fma.rn.f32 	%f711, %f710, %f581, %f709;
	ld.shared.f32 	%f712, [%r119+756];
	fma.rn.f32 	%f713, %f712, %f584, %f711;
	ld.shared.f32 	%f714, [%r119+760];
	fma.rn.f32 	%f715, %f714, %f587, %f713;
	ld.shared.f32 	%f716, [%r119+764];
	fma.rn.f32 	%f2891, %f716, %f590, %f715;
	ld.shared.f32 	%f717, [%r119+896];
	fma.rn.f32 	%f718, %f717, %f497, %f303;
	ld.shared.f32 	%f719, [%r119+900];
	fma.rn.f32 	%f720, %f719, %f500, %f718;
	ld.shared.f32 	%f721, [%r119+904];
	fma.rn.f32 	%f722, %f721, %f503, %f720;
	ld.shared.f32 	%f723, [%r119+908];
	fma.rn.f32 	%f724, %f723, %f506, %f722;
	ld.shared.f32 	%f725, [%r119+912];
	fma.rn.f32 	%f726, %f725, %f509, %f724;
	ld.shared.f32 	%f727, [%r119+916];
	fma.rn.f32 	%f728, %f727, %f512, %f726;
	ld.shared.f32 	%f729, [%r119+920];
	fma.rn.f32 	%f730, %f729, %f515, %f728;
	ld.shared.f32 	%f731, [%r119+924];
	fma.rn.f32 	%f732, %f731, %f518, %f730;
	ld.shared.f32 	%f733, [%r119+928];
	fma.rn.f32 	%f734, %f733, %f521, %f732;
	ld.shared.f32 	%f735, [%r119+932];
	fma.rn.f32 	%f736, %f735, %f524, %f734;
	ld.shared.f32 	%f737, [%r119+936];
	fma.rn.f32 	%f738, %f737, %f527, %f736;
	ld.shared.f32 	%f739, [%r119+940];
	fma.rn.f32 	%f740, %f739, %f530, %f738;
	ld.shared.f32 	%f741, [%r119+944];
	fma.rn.f32 	%f742, %f741, %f533, %f740;
	ld.shared.f32 	%f743, [%r119+948];
	fma.rn.f32 	%f744, %f743, %f536, %f742;
	ld.shared.f32 	%f745, [%r119+952];
	fma.rn.f32 	%f746, %f745, %f539, %f744;
	ld.shared.f32 	%f747, [%r119+956];
	fma.rn.f32 	%f748, %f747, %f542, %f746;
	ld.shared.f32 	%f749, [%r119+960];
	fma.rn.f32 	%f750, %f749, %f545, %f748;
	ld.shared.f32 	%f751, [%r119+964];
	fma.rn.f32 	%f752, %f751, %f548, %f750;
	ld.shared.f32 	%f753, [%r119+968];
	fma.rn.f32 	%f754, %f753, %f551, %f752;
	ld.shared.f32 	%f755, [%r119+972];
	fma.rn.f32 	%f756, %f755, %f554, %f754;
	ld.shared.f32 	%f757, [%r119+976];
	fma.rn.f32 	%f758, %f757, %f557, %f756;
	ld.shared.f32 	%f759, [%r119+980];
	fma.rn.f32 	%f760, %f759, %f560, %f758;
	ld.shared.f32 	%f761, [%r119+984];
	fma.rn.f32 	%f762, %f761, %f563, %f760;
	ld.shared.f32 	%f763, [%r119+988];
	fma.rn.f32 	%f764, %f763, %f566, %f762;
	ld.shared.f32 	%f765, [%r119+992];
	fma.rn.f32 	%f766, %f765, %f569, %f764;
	ld.shared.f32 	%f767, [%r119+996];
	fma.rn.f32 	%f768, %f767, %f572, %f766;
	ld.shared.f32 	%f769, [%r119+1000];
	fma.rn.f32 	%f770, %f769, %f575, %f768;
	ld.shared.f32 	%f771, [%r119+1004];
	fma.rn.f32 	%f772, %f771, %f578, %f770;
	ld.shared.f32 	%f773, [%r119+1008];
	fma.rn.f32 	%f774, %f773, %f581, %f772;
	ld.shared.f32 	%f775, [%r119+1012];
	fma.rn.f32 	%f776, %f775, %f584, %f774;
	ld.shared.f32 	%f777, [%r119+1016];
	fma.rn.f32 	%f778, %f777, %f587, %f776;
	ld.shared.f32 	%f779, [%r119+1020];
	fma.rn.f32 	%f2892, %f779, %f590, %f778;
	ld.shared.f32 	%f780, [%r119+1152];
	fma.rn.f32 	%f781, %f780, %f497, %f367;
	ld.shared.f32 	%f782, [%r119+1156];
	fma.rn.f32 	%f783, %f782, %f500, %f781;
	ld.shared.f32 	%f784, [%r119+1160];
	fma.rn.f32 	%f785, %f784, %f503, %f783;
	ld.shared.f32 	%f786, [%r119+1164];
	fma.rn.f32 	%f787, %f786, %f506, %f785;
	ld.shared.f32 	%f788, [%r119+1168];
	fma.rn.f32 	%f789, %f788, %f509, %f787;
	ld.shared.f32 	%f790, [%r119+1172];
	fma.rn.f32 	%f791, %f790, %f512, %f789;
	ld.shared.f32 	%f792, [%r119+1176];
	fma.rn.f32 	%f793, %f792, %f515, %f791;
	ld.shared.f32 	%f794, [%r119+1180];
	fma.rn.f32 	%f795, %f794, %f518, %f793;
	ld.shared.f32 	%f796, [%r119+1184];
	fma.rn.f32 	%f797, %f796, %f521, %f795;
	ld.shared.f32 	%f798, [%r119+1188];
	fma.rn.f32 	%f799, %f798, %f524, %f797;
	ld.shared.f32 	%f800, [%r119+1192];
	fma.rn.f32 	%f801, %f800, %f527, %f799;
	ld.shared.f32 	%f802, [%r119+1196];
	fma.rn.f32 	%f803, %f802, %f530, %f801;
	ld.shared.f32 	%f804, [%r119+1200];
	fma.rn.f32 	%f805, %f804, %f533, %f803;
	ld.shared.f32 	%f806, [%r119+1204];
	fma.rn.f32 	%f807, %f806, %f536, %f805;
	ld.shared.f32 	%f808, [%r119+1208];
	fma.rn.f32 	%f809, %f808, %f539, %f807;
	ld.shared.f32 	%f810, [%r119+1212];
	fma.rn.f32 	%f811, %f810, %f542, %f809;
	ld.shared.f32 	%f812, [%r119+1216];
	fma.rn.f32 	%f813, %f812, %f545, %f811;
	ld.shared.f32 	%f814, [%r119+1220];
	fma.rn.f32 	%f815, %f814, %f548, %f813;
	ld.shared.f32 	%f816, [%r119+1224];
	fma.rn.f32 	%f817, %f816, %f551, %f815;
	ld.shared.f32 	%f818, [%r119+1228];
	fma.rn.f32 	%f819, %f818, %f554, %f817;
	ld.shared.f32 	%f820, [%r119+1232];
	fma.rn.f32 	%f821, %f820, %f557, %f819;
	ld.shared.f32 	%f822, [%r119+1236];
	fma.rn.f32 	%f823, %f822, %f560, %f821;
	ld.shared.f32 	%f824, [%r119+1240];
	fma.rn.f32 	%f825, %f824, %f563, %f823;
	ld.shared.f32 	%f826, [%r119+1244];
	fma.rn.f32 	%f827, %f826, %f566, %f825;
	ld.shared.f32 	%f828, [%r119+1248];
	fma.rn.f32 	%f829, %f828, %f569, %f827;
	ld.shared.f32 	%f830, [%r119+1252];
	fma.rn.f32 	%f831, %f830, %f572, %f829;
	ld.shared.f32 	%f832, [%r119+1256];
	fma.rn.f32 	%f833, %f832, %f575, %f831;
	ld.shared.f32 	%f834, [%r119+1260];
	fma.rn.f32 	%f835, %f834, %f578, %f833;
	ld.shared.f32 	%f836, [%r119+1264];
	fma.rn.f32 	%f837, %f836, %f581, %f835;
	ld.shared.f32 	%f838, [%r119+1268];
	fma.rn.f32 	%f839, %f838, %f584, %f837;
	ld.shared.f32 	%f840, [%r119+1272];
	fma.rn.f32 	%f841, %f840, %f587, %f839;
	ld.shared.f32 	%f842, [%r119+1276];
	fma.rn.f32 	%f2893, %f842, %f590, %f841;
	ld.shared.f32 	%f843, [%r119+1408];
	fma.rn.f32 	%f844, %f843, %f497, %f431;
	ld.shared.f32 	%f845, [%r119+1412];
	fma.rn.f32 	%f846, %f845, %f500, %f844;
	ld.shared.f32 	%f847, [%r119+1416];
	fma.rn.f32 	%f848, %f847, %f503, %f846;
	ld.shared.f32 	%f849, [%r119+1420];
	fma.rn.f32 	%f850, %f849, %f506, %f848;
	ld.shared.f32 	%f851, [%r119+1424];
	fma.rn.f32 	%f852, %f851, %f509, %f850;
	ld.shared.f32 	%f853, [%r119+1428];
	fma.rn.f32 	%f854, %f853, %f512, %f852;
	ld.shared.f32 	%f855, [%r119+1432];
	fma.rn.f32 	%f856, %f855, %f515, %f854;
	ld.shared.f32 	%f857, [%r119+1436];
	fma.rn.f32 	%f858, %f857, %f518, %f856;
	ld.shared.f32 	%f859, [%r119+1440];
	fma.rn.f32 	%f860, %f859, %f521, %f858;
	ld.shared.f32 	%f861, [%r119+1444];
	fma.rn.f32 	%f862, %f861, %f524, %f860;
	ld.shared.f32 	%f863, [%r119+1448];
	fma.rn.f32 	%f864, %f863, %f527, %f862;
	ld.shared.f32 	%f865, [%r119+1452];
	fma.rn.f32 	%f866, %f865, %f530, %f864;
	ld.shared.f32 	%f867, [%r119+1456];
	fma.rn.f32 	%f868, %f867, %f533, %f866;
	ld.shared.f32 	%f869, [%r119+1460];
	fma.rn.f32 	%f870, %f869, %f536, %f868;
	ld.shared.f32 	%f871, [%r119+1464];
	fma.rn.f32 	%f872, %f871, %f539, %f870;
	ld.shared.f32 	%f873, [%r119+1468];
	fma.rn.f32 	%f874, %f873, %f542, %f872;
	ld.shared.f32 	%f875, [%r119+1472];
	fma.rn.f32 	%f876, %f875, %f545, %f874;
	ld.shared.f32 	%f877, [%r119+1476];
	fma.rn.f32 	%f878, %f877, %f548, %f876;
	ld.shared.f32 	%f879, [%r119+1480];
	fma.rn.f32 	%f880, %f879, %f551, %f878;
	ld.shared.f32 	%f881, [%r119+1484];
	fma.rn.f32 	%f882, %f881, %f554, %f880;
	ld.shared.f32 	%f883, [%r119+1488];
	fma.rn.f32 	%f884, %f883, %f557, %f882;
	ld.shared.f32 	%f885, [%r119+1492];
	fma.rn.f32 	%f886, %f885, %f560, %f884;
	ld.shared.f32 	%f887, [%r119+1496];
	fma.rn.f32 	%f888, %f887, %f563, %f886;
	ld.shared.f32 	%f889, [%r119+1500];
	fma.rn.f32 	%f890, %f889, %f566, %f888;
	ld.shared.f32 	%f891, [%r119+1504];
	fma.rn.f32 	%f892, %f891, %f569, %f890;
	ld.shared.f32 	%f893, [%r119+1508];
	fma.rn.f32 	%f894, %f893, %f572, %f892;
	ld.shared.f32 	%f895, [%r119+1512];
	fma.rn.f32 	%f896, %f895, %f575, %f894;
	ld.shared.f32 	%f897, [%r119+1516];
	fma.rn.f32 	%f898, %f897, %f578, %f896;
	ld.shared.f32 	%f899, [%r119+1520];
	fma.rn.f32 	%f900, %f899, %f581, %f898;
	ld.shared.f32 	%f901, [%r119+1524];
	fma.rn.f32 	%f902, %f901, %f584, %f900;
	ld.shared.f32 	%f903, [%r119+1528];
	fma.rn.f32 	%f904, %f903, %f587, %f902;
	ld.shared.f32 	%f905, [%r119+1532];
	fma.rn.f32 	%f2894, %f905, %f590, %f904;
	ld.shared.f32 	%f906, [%r119+1664];
	fma.rn.f32 	%f907, %f906, %f497, %f495;
	ld.shared.f32 	%f908, [%r119+1668];
	fma.rn.f32 	%f909, %f908, %f500, %f907;
	ld.shared.f32 	%f910, [%r119+1672];
	fma.rn.f32 	%f911, %f910, %f503, %f909;
	ld.shared.f32 	%f912, [%r119+1676];
	fma.rn.f32 	%f913, %f912, %f506, %f911;
	ld.shared.f32 	%f914, [%r119+1680];
	fma.rn.f32 	%f915, %f914, %f509, %f913;
	ld.shared.f32 	%f916, [%r119+1684];
	fma.rn.f32 	%f917, %f916, %f512, %f915;
	ld.shared.f32 	%f918, [%r119+1688];
	fma.rn.f32 	%f919, %f918, %f515, %f917;
	ld.shared.f32 	%f920, [%r119+1692];
	fma.rn.f32 	%f921, %f920, %f518, %f919;
	ld.shared.f32 	%f922, [%r119+1696];
	fma.rn.f32 	%f923, %f922, %f521, %f921;
	ld.shared.f32 	%f924, [%r119+1700];
	fma.rn.f32 	%f925, %f924, %f524, %f923;
	ld.shared.f32 	%f926, [%r119+1704];
	fma.rn.f32 	%f927, %f926, %f527, %f925;
	ld.shared.f32 	%f928, [%r119+1708];
	fma.rn.f32 	%f929, %f928, %f530, %f927;
	ld.shared.f32 	%f930, [%r119+1712];
	fma.rn.f32 	%f931, %f930, %f533, %f929;
	ld.shared.f32 	%f932, [%r119+1716];
	fma.rn.f32 	%f933, %f932, %f536, %f931;
	ld.shared.f32 	%f934, [%r119+1720];
	fma.rn.f32 	%f935, %f934, %f539, %f933;
	ld.shared.f32 	%f936, [%r119+1724];
	fma.rn.f32 	%f937, %f936, %f542, %f935;
	ld.shared.f32 	%f938, [%r119+1728];
	fma.rn.f32 	%f939, %f938, %f545, %f937;
	ld.shared.f32 	%f940, [%r119+1732];
	fma.rn.f32 	%f941, %f940, %f548, %f939;
	ld.shared.f32 	%f942, [%r119+1736];
	fma.rn.f32 	%f943, %f942, %f551, %f941;
	ld.shared.f32 	%f944, [%r119+1740];
	fma.rn.f32 	%f945, %f944, %f554, %f943;
	ld.shared.f32 	%f946, [%r119+1744];
	fma.rn.f32 	%f947, %f946, %f557, %f945;
	ld.shared.f32 	%f948, [%r119+1748];
	fma.rn.f32 	%f949, %f948, %f560, %f947;
	ld.shared.f32 	%f950, [%r119+1752];
	fma.rn.f32 	%f951, %f950, %f563, %f949;
	ld.shared.f32 	%f952, [%r119+1756];
	fma.rn.f32 	%f953, %f952, %f566, %f951;
	ld.shared.f32 	%f954, [%r119+1760];
	fma.rn.f32 	%f955, %f954, %f569, %f953;
	ld.shared.f32 	%f956, [%r119+1764];
	fma.rn.f32 	%f957, %f956, %f572, %f955;
	ld.shared.f32 	%f958, [%r119+1768];
	fma.rn.f32 	%f959, %f958, %f575, %f957;
	ld.shared.f32 	%f960, [%r119+1772];
	fma.rn.f32 	%f961, %f960, %f578, %f959;
	ld.shared.f32 	%f962, [%r119+1776];
	fma.rn.f32 	%f963, %f962, %f581, %f961;
	ld.shared.f32 	%f964, [%r119+1780];
	fma.rn.f32 	%f965, %f964, %f584, %f963;
	ld.shared.f32 	%f966, [%r119+1784];
	fma.rn.f32 	%f967, %f966, %f587, %f965;
	ld.shared.f32 	%f968, [%r119+1788];
	fma.rn.f32 	%f2895, %f968, %f590, %f967;
	add.s32 	%r139, %r139, 1;
	setp.ne.s32 	%p1, %r139, 14;
	@%p1 bra 	$L__BB0_1;
	ld.param.u64 	%rd96, [main_kernel0_param_2];
	cvta.to.global.u64 	%rd92, %rd96;
	// begin inline asm
	cp.async.wait_group 1;
	// end inline asm
	bar.sync 	0;
	mov.u32 	%r124, %tid.x;
	shr.u32 	%r125, %r124, 4;
	mov.u32 	%r126, _ZZ12main_kernel0E15PadInput_shared;
	mul.lo.s32 	%r127, %r125, 1792;
	add.s32 	%r128, %r126, %r127;
	ld.shared.f32 	%f969, [%r128+14336];
	shl.b32 	%r129, %r1, 2;
	mov.u32 	%r130, _ZZ12main_kernel0E13weight_shared;
	add.s32 	%r131, %r130, %r129;
	ld.shared.f32 	%f970, [%r131+8192];
	fma.rn.f32 	%f971, %f969, %f970, %f2889;
	ld.shared.f32 	%f972, [%r128+14340];
	ld.shared.f32 	%f973, [%r131+8256];
	fma.rn.f32 	%f974, %f972, %f973, %f971;
	ld.shared.f32 	%f975, [%r128+14344];
	ld.shared.f32 	%f976, [%r131+8320];
	fma.rn.f32 	%f977, %f975, %f976, %f974;
	ld.shared.f32 	%f978, [%r128+14348];
	ld.shared.f32 	%f979, [%r131+8384];
	fma.rn.f32 	%f980, %f978, %f979, %f977;
	ld.shared.f32 	%f981, [%r128+14352];
	ld.shared.f32 	%f982, [%r131+8448];
	fma.rn.f32 	%f983, %f981, %f982, %f980;
	ld.shared.f32 	%f984, [%r128+14356];
	ld.shared.f32 	%f985, [%r131+8512];
	fma.rn.f32 	%f986, %f984, %f985, %f983;
	ld.shared.f32 	%f987, [%r128+14360];
	ld.shared.f32 	%f988, [%r131+8576];
	fma.rn.f32 	%f989, %f987, %f988, %f986;
	ld.shared.f32 	%f990, [%r128+14364];
	ld.shared.f32 	%f991, [%r131+8640];
	fma.rn.f32 	%f992, %f990, %f991, %f989;
	ld.shared.f32 	%f993, [%r128+14368];
	ld.shared.f32 	%f994, [%r131+8704];
	fma.rn.f32 	%f995, %f993, %f994, %f992;
	ld.shared.f32 	%f996, [%r128+14372];
	ld.shared.f32 	%f997, [%r131+8768];
	fma.rn.f32 	%f998, %f996, %f997, %f995;
	ld.shared.f32 	%f999, [%r128+14376];
	ld.shared.f32 	%f1000, [%r131+8832];
	fma.rn.f32 	%f1001, %f999, %f1000, %f998;
	ld.shared.f32 	%f1002, [%r128+14380];
	ld.shared.f32 	%f1003, [%r131+8896];
	fma.rn.f32 	%f1004, %f1002, %f1003, %f1001;
	ld.shared.f32 	%f1005, [%r128+14384];
	ld.shared.f32 	%f1006, [%r131+8960];
	fma.rn.f32 	%f1007, %f1005, %f1006, %f1004;
	ld.shared.f32 	%f1008, [%r128+14388];
	ld.shared.f32 	%f1009, [%r131+9024];
	fma.rn.f32 	%f1010, %f1008, %f1009, %f1007;
	ld.shared.f32 	%f1011, [%r128+14392];
	ld.shared.f32 	%f1012, [%r131+9088];
	fma.rn.f32 	%f1013, %f1011, %f1012, %f1010;
	ld.shared.f32 	%f1014, [%r128+14396];
	ld.shared.f32 	%f1015, [%r131+9152];
	fma.rn.f32 	%f1016, %f1014, %f1015, %f1013;
	ld.shared.f32 	%f1017, [%r128+14400];
	ld.shared.f32 	%f1018, [%r131+9216];
	fma.rn.f32 	%f1019, %f1017, %f1018, %f1016;
	ld.shared.f32 	%f1020, [%r128+14404];
	ld.shared.f32 	%f1021, [%r131+9280];
	fma.rn.f32 	%f1022, %f1020, %f1021, %f1019;
	ld.shared.f32 	%f1023, [%r128+14408];
	ld.shared.f32 	%f1024, [%r131+9344];
	fma.rn.f32 	%f1025, %f1023, %f1024, %f1022;
	ld.shared.f32 	%f1026, [%r128+14412];
	ld.shared.f32 	%f1027, [%r131+9408];
	fma.rn.f32 	%f1028, %f1026, %f1027, %f1025;
	ld.shared.f32 	%f1029, [%r128+14416];
	ld.shared.f32 	%f1030, [%r131+9472];
	fma.rn.f32 	%f1031, %f1029, %f1030, %f1028;
	ld.shared.f32 	%f1032, [%r128+14420];
	ld.shared.f32 	%f1033, [%r131+9536];
	fma.rn.f32 	%f1034, %f1032, %f1033, %f1031;
	ld.shared.f32 	%f1035, [%r128+14424];
	ld.shared.f32 	%f1036, [%r131+9600];
	fma.rn.f32 	%f1037, %f1035, %f1036, %f1034;
	ld.shared.f32 	%f1038, [%r128+14428];
	ld.shared.f32 	%f1039, [%r131+9664];
	fma.rn.f32 	%f1040, %f1038, %f1039, %f1037;
	ld.shared.f32 	%f1041, [%r128+14432];
	ld.shared.f32 	%f1042, [%r131+9728];
	fma.rn.f32 	%f1043, %f1041, %f1042, %f1040;
	ld.shared.f32 	%f1044, [%r128+14436];
	ld.shared.f32 	%f1045, [%r131+9792];
	fma.rn.f32 	%f1046, %f1044, %f1045, %f1043;
	ld.shared.f32 	%f1047, [%r128+14440];
	ld.shared.f32 	%f1048, [%r131+9856];
	fma.rn.f32 	%f1049, %f1047, %f1048, %f1046;
	ld.shared.f32 	%f1050, [%r128+14444];
	ld.shared.f32 	%f1051, [%r131+9920];
	fma.rn.f32 	%f1052, %f1050, %f1051, %f1049;
	ld.shared.f32 	%f1053, [%r128+14448];
	ld.shared.f32 	%f1054, [%r131+9984];
	fma.rn.f32 	%f1055, %f1053, %f1054, %f1052;
	ld.shared.f32 	%f1056, [%r128+14452];
	ld.shared.f32 	%f1057, [%r131+10048];
	fma.rn.f32 	%f1058, %f1056, %f1057, %f1055;
	ld.shared.f32 	%f1059, [%r128+14456];
	ld.shared.f32 	%f1060, [%r131+10112];
	fma.rn.f32 	%f1061, %f1059, %f1060, %f1058;
	ld.shared.f32 	%f1062, [%r128+14460];
	ld.shared.f32 	%f1063, [%r131+10176];
	fma.rn.f32 	%f1064, %f1062, %f1063, %f1061;
	ld.shared.f32 	%f1065, [%r128+14592];
	fma.rn.f32 	%f1066, %f1065, %f970, %f2890;
	ld.shared.f32 	%f1067, [%r128+14596];
	fma.rn.f32 	%f1068, %f1067, %f973, %f1066;
	ld.shared.f32 	%f1069, [%r128+14600];
	fma.rn.f32 	%f1070, %f1069, %f976, %f1068;
	ld.shared.f32 	%f1071, [%r128+14604];
	fma.rn.f32 	%f1072, %f1071, %f979, %f1070;
	ld.shared.f32 	%f1073, [%r128+14608];
	fma.rn.f32 	%f1074, %f1073, %f982, %f1072;
	ld.shared.f32 	%f1075, [%r128+14612];
	fma.rn.f32 	%f1076, %f1075, %f985, %f1074;
	ld.shared.f32 	%f1077, [%r128+14616];
	fma.rn.f32 	%f1078, %f1077, %f988, %f1076;
	ld.shared.f32 	%f1079, [%r128+14620];
	fma.rn.f32 	%f1080, %f1079, %f991, %f1078;
	ld.shared.f32 	%f1081, [%r128+14624];
	fma.rn.f32 	%f1082, %f1081, %f994, %f1080;
	ld.shared.f32 	%f1083, [%r128+14628];
	fma.rn.f32 	%f1084, %f1083, %f997, %f1082;
	ld.shared.f32 	%f1085, [%r128+14632];
	fma.rn.f32 	%f1086, %f1085, %f1000, %f1084;
	ld.shared.f32 	%f1087, [%r128+14636];
	fma.rn.f32 	%f1088, %f1087, %f1003, %f1086;
	ld.shared.f32 	%f1089, [%r128+14640];
	fma.rn.f32 	%f1090, %f1089, %f1006, %f1088;
	ld.shared.f32 	%f1091, [%r128+14644];
	fma.rn.f32 	%f1092, %f1091, %f1009, %f1090;
	ld.shared.f32 	%f1093, [%r128+14648];
	fma.rn.f32 	%f1094, %f1093, %f1012, %f1092;
	ld.shared.f32 	%f1095, [%r128+14652];
	fma.rn.f32 	%f1096, %f1095, %f1015, %f1094;
	ld.shared.f32 	%f1097, [%r128+14656];
	fma.rn.f32 	%f1098, %f1097, %f1018, %f1096;
	ld.shared.f32 	%f1099, [%r128+14660];
	fma.rn.f32 	%f1100, %f1099, %f1021, %f1098;
	ld.shared.f32 	%f1101, [%r128+14664];
	fma.rn.f32 	%f1102, %f1101, %f1024, %f1100;
	ld.shared.f32 	%f1103, [%r128+14668];
	fma.rn.f32 	%f1104, %f1103, %f1027, %f1102;
	ld.shared.f32 	%f1105, [%r128+14672];
	fma.rn.f32 	%f1106, %f1105, %f1030, %f1104;
	ld.shared.f32 	%f1107, [%r128+14676];
	fma.rn.f32 	%f1108, %f1107, %f1033, %f1106;
	ld.shared.f32 	%f1109, [%r128+14680];
	fma.rn.f32 	%f1110, %f1109, %f1036, %f1108;
	ld.shared.f32 	%f1111, [%r128+14684];
	fma.rn.f32 	%f1112, %f1111, %f1039, %f1110;
	ld.shared.f32 	%f1113, [%r128+14688];
	fma.rn.f32 	%f1114, %f1113, %f1042, %f1112;
	ld.shared.f32 	%f1115, [%r128+14692];
	fma.rn.f32 	%f1116, %f1115, %f1045, %f1114;
	ld.shared.f32 	%f1117, [%r128+14696];
	fma.rn.f32 	%f1118, %f1117, %f1048, %f1116;
	ld.shared.f32 	%f1119, [%r128+14700];
	fma.rn.f32 	%f1120, %f1119, %f1051, %f1118;
	ld.shared.f32 	%f1121, [%r128+14704];
	fma.rn.f32 	%f1122, %f1121, %f1054, %f1120;
	ld.shared.f32 	%f1123, [%r128+14708];
	fma.rn.f32 	%f1124, %f1123, %f1057, %f1122;
	ld.shared.f32 	%f1125, [%r128+14712];
	fma.rn.f32 	%f1126, %f1125, %f1060, %f1124;
	ld.shared.f32 	%f1127, [%r128+14716];
	fma.rn.f32 	%f1128, %f1127, %f1063, %f1126;
	ld.shared.f32 	%f1129, [%r128+14848];
	fma.rn.f32 	%f1130, %f1129, %f970, %f2891;
	ld.shared.f32 	%f1131, [%r128+14852];
	fma.rn.f32 	%f1132, %f1131, %f973, %f1130;
	ld.shared.f32 	%f1133, [%r128+14856];
	fma.rn.f32 	%f1134, %f1133, %f976, %f1132;
	ld.shared.f32 	%f1135, [%r128+14860];
	fma.rn.f32 	%f1136, %f1135, %f979, %f1134;
	ld.shared.f32 	%f1137, [%r128+14864];
	fma.rn.f32 	%f1138, %f1137, %f982, %f1136;
	ld.shared.f32 	%f1139, [%r128+14868];
	fma.rn.f32 	%f1140, %f1139, %f985, %f1138;
	ld.shared.f32 	%f1141, [%r128+14872];
	fma.rn.f32 	%f1142, %f1141, %f988, %f1140;
	ld.shared.f32 	%f1143, [%r128+14876];
	fma.rn.f32 	%f1144, %f1143, %f991, %f1142;
	ld.shared.f32 	%f1145, [%r128+14880];
	fma.rn.f32 	%f1146, %f1145, %f994, %f1144;
	ld.shared.f32 	%f1147, [%r128+14884];
	fma.rn.f32 	%f1148, %f1147, %f997, %f1146;
	ld.shared.f32 	%f1149, [%r128+14888];
	fma.rn.f32 	%f1150, %f1149, %f1000, %f1148;
	ld.shared.f32 	%f1151, [%r128+14892];
	fma.rn.f32 	%f1152, %f1151, %f1003, %f1150;
	ld.shared.f32 	%f1153, [%r128+14896];
	fma.rn.f32 	%f1154, %f1153, %f1006, %f1152;
	ld.shared.f32 	%f1155, [%r128+14900];
	fma.rn.f32 	%f1156, %f1155, %f1009, %f1154;
	ld.shared.f32 	%f1157, [%r128+14904];
	fma.rn.f32 	%f1158, %f1157, %f1012, %f1156;
	ld.shared.f32 	%f1159, [%r128+14908];
	fma.rn.f32 	%f1160, %f1159, %f1015, %f1158;
	ld.shared.f32 	%f1161, [%r128+14912];
	fma.rn.f32 	%f1162, %f1161, %f1018, %f1160;
	ld.shared.f32 	%f1163, [%r128+14916];
	fma.rn.f32 	%f1164, %f1163, %f1021, %f1162;
	ld.shared.f32 	%f1165, [%r128+14920];
	fma.rn.f32 	%f1166, %f1165, %f1024, %f1164;
	ld.shared.f32 	%f1167, [%r128+14924];
	fma.rn.f32 	%f1168, %f1167, %f1027, %f1166;
	ld.shared.f32 	%f1169, [%r128+14928];
	fma.rn.f32 	%f1170, %f1169, %f1030, %f1168;
	ld.shared.f32 	%f1171, [%r128+14932];
	fma.rn.f32 	%f1172, %f1171, %f1033, %f1170;
	ld.shared.f32 	%f1173, [%r128+14936];
	fma.rn.f32 	%f1174, %f1173, %f1036, %f1172;
	ld.shared.f32 	%f1175, [%r128+14940];
	fma.rn.f32 	%f1176, %f1175, %f1039, %f1174;
	ld.shared.f32 	%f1177, [%r128+14944];
	fma.rn.f32 	%f1178, %f1177, %f1042, %f1176;
	ld.shared.f32 	%f1179, [%r128+14948];
	fma.rn.f32 	%f1180, %f1179, %f1045, %f1178;
	ld.shared.f32 	%f1181, [%r128+14952];
	fma.rn.f32 	%f1182, %f1181, %f1048, %f1180;
	ld.shared.f32 	%f1183, [%r128+14956];
	fma.rn.f32 	%f1184, %f1183, %f1051, %f1182;
	ld.shared.f32 	%f1185, [%r128+14960];
	fma.rn.f32 	%f1186, %f1185, %f1054, %f1184;
	ld.shared.f32 	%f1187, [%r128+14964];
	fma.rn.f32 	%f1188, %f1187, %f1057, %f1186;
	ld.shared.f32 	%f1189, [%r128+14968];
	fma.rn.f32 	%f1190, %f1189, %f1060, %f1188;
	ld.shared.f32 	%f1191, [%r128+14972];
	fma.rn.f32 	%f1192, %f1191, %f1063, %f1190;
	ld.shared.f32 	%f1193, [%r128+15104];
	fma.rn.f32 	%f1194, %f1193, %f970, %f2892;
	ld.shared.f32 	%f1195, [%r128+15108];
	fma.rn.f32 	%f1196, %f1195, %f973, %f1194;
	ld.shared.f32 	%f1197, [%r128+15112];
	fma.rn.f32 	%f1198, %f1197, %f976, %f1196;
	ld.shared.f32 	%f1199, [%r128+15116];
	fma.rn.f32 	%f1200, %f1199, %f979, %f1198;
	ld.shared.f32 	%f1201, [%r128+15120];
	fma.rn.f32 	%f1202, %f1201, %f982, %f1200;
	ld.shared.f32 	%f1203, [%r128+15124];
	fma.rn.f32 	%f1204, %f1203, %f985, %f1202;
	ld.shared.f32 	%f1205, [%r128+15128];
	fma.rn.f32 	%f1206, %f1205, %f988, %f1204;
	ld.shared.f32 	%f1207, [%r128+15132];
	fma.rn.f32 	%f1208, %f1207, %f991, %f1206;
	ld.shared.f32 	%f1209, [%r128+15136];
	fma.rn.f32 	%f1210, %f1209, %f994, %f1208;
	ld.shared.f32 	%f1211, [%r128+15140];
	fma.rn.f32 	%f1212, %f1211, %f997, %f1210;
	ld.shared.f32 	%f1213, [%r128+15144];
	fma.rn.f32 	%f1214, %f1213, %f1000, %f1212;
	ld.shared.f32 	%f1215, [%r128+15148];
	fma.rn.f32 	%f1216, %f1215, %f1003, %f1214;
	ld.shared.f32 	%f1217, [%r128+15152];
	fma.rn.f32 	%f1218, %f1217, %f1006, %f1216;
	ld.shared.f32 	%f1219, [%r128+15156];
	fma.rn.f32 	%f1220, %f1219, %f1009, %f1218;
	ld.shared.f32 	%f1221, [%r128+15160];
	fma.rn.f32 	%f1222, %f1221, %f1012, %f1220;
	ld.shared.f32 	%f1223, [%r128+15164];
	fma.rn.f32 	%f1224, %f1223, %f1015, %f1222;
	ld.shared.f32 	%f1225, [%r128+15168];
	fma.rn.f32 	%f1226, %f1225, %f1018, %f1224;
	ld.shared.f32 	%f1227, [%r128+15172];
	fma.rn.f32 	%f1228, %f1227, %f1021, %f1226;
	ld.shared.f32 	%f1229, [%r128+15176];
	fma.rn.f32 	%f1230, %f1229, %f1024, %f1228;
	ld.shared.f32 	%f1231, [%r128+15180];
	fma.rn.f32 	%f1232, %f1231, %f1027, %f1230;
	ld.shared.f32 	%f1233, [%r128+15184];
	fma.rn.f32 	%f1234, %f1233, %f1030, %f1232;
	ld.shared.f32 	%f1235, [%r128+15188];
	fma.rn.f32 	%f1236, %f1235, %f1033, %f1234;
	ld.shared.f32 	%f1237, [%r128+15192];
	fma.rn.f32 	%f1238, %f1237, %f1036, %f1236;
	ld.shared.f32 	%f1239, [%r128+15196];
	fma.rn.f32 	%f1240, %f1239, %f1039, %f1238;
	ld.shared.f32 	%f1241, [%r128+15200];
	fma.rn.f32 	%f1242, %f1241, %f1042, %f1240;
	ld.shared.f32 	%f1243, [%r128+15204];
	fma.rn.f32 	%f1244, %f1243, %f1045, %f1242;
	ld.shared.f32 	%f1245, [%r128+15208];
	fma.rn.f32 	%f1246, %f1245, %f1048, %f1244;
	ld.shared.f32 	%f1247, [%r128+15212];
	fma.rn.f32 	%f1248, %f1247, %f1051, %f1246;
	ld.shared.f32 	%f1249, [%r128+15216];
	fma.rn.f32 	%f1250, %f1249, %f1054, %f1248;
	ld.shared.f32 	%f1251, [%r128+15220];
	fma.rn.f32 	%f1252, %f1251, %f1057, %f1250;
	ld.shared.f32 	%f1253, [%r128+15224];
	fma.rn.f32 	%f1254, %f1253, %f1060, %f1252;
	ld.shared.f32 	%f1255, [%r128+15228];
	fma.rn.f32 	%f1256, %f1255, %f1063, %f1254;
	ld.shared.f32 	%f1257, [%r128+15360];
	fma.rn.f32 	%f1258, %f1257, %f970, %f2893;
	ld.shared.f32 	%f1259, [%r128+15364];
	fma.rn.f32 	%f1260, %f1259, %f973, %f1258;
	ld.shared.f32 	%f1261, [%r128+15368];
	fma.rn.f32 	%f1262, %f1261, %f976, %f1260;
	ld.shared.f32 	%f1263, [%r128+15372];
	fma.rn.f32 	%f1264, %f1263, %f979, %f1262;
	ld.shared.f32 	%f1265, [%r128+15376];
	fma.rn.f32 	%f1266, %f1265, %f982, %f1264;
	ld.shared.f32 	%f1267, [%r128+15380];
	fma.rn.f32 	%f1268, %f1267, %f985, %f1266;
	ld.shared.f32 	%f1269, [%r128+15384];
	fma.rn.f32 	%f1270, %f1269, %f988, %f1268;
	ld.shared.f32 	%f1271, [%r128+15388];
	fma.rn.f32 	%f1272, %f1271, %f991, %f1270;
	ld.shared.f32 	%f1273, [%r128+15392];
	fma.rn.f32 	%f1274, %f1273, %f994, %f1272;
	ld.shared.f32 	%f1275, [%r128+15396];
	fma.rn.f32 	%f1276, %f1275, %f997, %f1274;
	ld.shared.f32 	%f1277, [%r128+15400];
	fma.rn.f32 	%f1278, %f1277, %f1000, %f1276;
	ld.shared.f32 	%f1279, [%r128+15404];
	fma.rn.f32 	%f1280, %f1279, %f1003, %f1278;
	ld.shared.f32 	%f1281, [%r128+15408];
	fma.rn.f32 	%f1282, %f1281, %f1006, %f1280;
	ld.shared.f32 	%f1283, [%r128+15412];
	fma.rn.f32 	%f1284, %f1283, %f1009, %f1282;
	ld.shared.f32 	%f1285, [%r128+15416];
	fma.rn.f32 	%f1286, %f1285, %f1012, %f1284;
	ld.shared.f32 	%f1287, [%r128+15420];
	fma.rn.f32 	%f1288, %f1287, %f1015, %f1286;
	ld.shared.f32 	%f1289, [%r128+15424];
	fma.rn.f32 	%f1290, %f1289, %f1018, %f1288;
	ld.shared.f32 	%f1291, [%r128+15428];
	fma.rn.f32 	%f1292, %f1291, %f1021, %f1290;
	ld.shared.f32 	%f1293, [%r128+15432];
	fma.rn.f32 	%f1294, %f1293, %f1024, %f1292;
	ld.shared.f32 	%f1295, [%r128+15436];
	fma.rn.f32 	%f1296, %f1295, %f1027, %f1294;
	ld.shared.f32 	%f1297, [%r128+15440];
	fma.rn.f32 	%f1298, %f1297, %f1030, %f1296;
	ld.shared.f32 	%f1299, [%r128+15444];
	fma.rn.f32 	%f1300, %f1299, %f1033, %f1298;
	ld.shared.f32 	%f1301, [%r128+15448];
	fma.rn.f32 	%f1302, %f1301, %f1036, %f1300;
	ld.shared.f32 	%f1303, [%r128+15452];
	fma.rn.f32 	%f1304, %f1303, %f1039, %f1302;
	ld.shared.f32 	%f1305, [%r128+15456];
	fma.rn.f32 	%f1306, %f1305, %f1042, %f1304;
	ld.shared.f32 	%f1307, [%r128+15460];
	fma.rn.f32 	%f1308, %f1307, %f1045, %f1306;
	ld.shared.f32 	%f1309, [%r128+15464];
	fma.rn.f32 	%f1310, %f1309, %f1048, %f1308;
	ld.shared.f32 	%f1311, [%r128+15468];
	fma.rn.f32 	%f1312, %f1311, %f1051, %f1310;
	ld.shared.f32 	%f1313, [%r128+15472];
	fma.rn.f32 	%f1314, %f1313, %f1054, %f1312;
	ld.shared.f32 	%f1315, [%r128+15476];
	fma.rn.f32 	%f1316, %f1315, %f1057, %f1314;
	ld.shared.f32 	%f1317, [%r128+15480];
	fma.rn.f32 	%f1318, %f1317, %f1060, %f1316;
	ld.shared.f32 	%f1319, [%r128+15484];
	fma.rn.f32 	%f1320, %f1319, %f1063, %f1318;
	ld.shared.f32 	%f1321, [%r128+15616];
	fma.rn.f32 	%f1322, %f1321, %f970, %f2894;
	ld.shared.f32 	%f1323, [%r128+15620];
	fma.rn.f32 	%f1324, %f1323, %f973, %f1322;
	ld.shared.f32 	%f1325, [%r128+15624];
	fma.rn.f32 	%f1326, %f1325, %f976, %f1324;
	ld.shared.f32 	%f1327, [%r128+15628];
	fma.rn.f32 	%f1328, %f1327, %f979, %f1326;
	ld.shared.f32 	%f1329, [%r128+15632];
	fma.rn.f32 	%f1330, %f1329, %f982, %f1328;
	ld.shared.f32 	%f1331, [%r128+15636];
	fma.rn.f32 	%f1332, %f1331, %f985, %f1330;
	ld.shared.f32 	%f1333, [%r128+15640];
	fma.rn.f32 	%f1334, %f1333, %f988, %f1332;
	ld.shared.f32 	%f1335, [%r128+15644];
	fma.rn.f32 	%f1336, %f1335, %f991, %f1334;
	ld.shared.f32 	%f1337, [%r128+15648];
	fma.rn.f32 	%f1338, %f1337, %f994, %f1336;
	ld.shared.f32 	%f1339, [%r128+15652];
	fma.rn.f32 	%f1340, %f1339, %f997, %f1338;
	ld.shared.f32 	%f1341, [%r128+15656];
	fma.rn.f32 	%f1342, %f1341, %f1000, %f1340;
	ld.shared.f32 	%f1343, [%r128+15660];
	fma.rn.f32 	%f1344, %f1343, %f1003, %f1342;
	ld.shared.f32 	%f1345, [%r128+15664];
	fma.rn.f32 	%f1346, %f1345, %f1006, %f1344;
	ld.shared.f32 	%f1347, [%r128+15668];
	fma.rn.f32 	%f1348, %f1347, %f1009, %f1346;
	ld.shared.f32 	%f1349, [%r128+15672];
	fma.rn.f32 	%f1350, %f1349, %f1012, %f1348;
	ld.shared.f32 	%f1351, [%r128+15676];
	fma.rn.f32 	%f1352, %f1351, %f1015, %f1350;
	ld.shared.f32 	%f1353, [%r128+15680];
	fma.rn.f32 	%f1354, %f1353, %f1018, %f1352;
	ld.shared.f32 	%f1355, [%r128+15684];
	fma.rn.f32 	%f1356, %f1355, %f1021, %f1354;
	ld.shared.f32 	%f1357, [%r128+15688];
	fma.rn.f32 	%f1358, %f1357, %f1024, %f1356;
	ld.shared.f32 	%f1359, [%r128+15692];
	fma.rn.f32 	%f1360, %f1359, %f1027, %f1358;
	ld.shared.f32 	%f1361, [%r128+15696];
	fma.rn.f32 	%f1362, %f1361, %f1030, %f1360;
	ld.shared.f32 	%f1363, [%r128+15700];
	fma.rn.f32 	%f1364, %f1363, %f1033, %f1362;
	ld.shared.f32 	%f1365, [%r128+15704];
	fma.rn.f32 	%f1366, %f1365, %f1036, %f1364;
	ld.shared.f32 	%f1367, [%r128+15708];
	fma.rn.f32 	%f1368, %f1367, %f1039, %f1366;
	ld.shared.f32 	%f1369, [%r128+15712];
	fma.rn.f32 	%f1370, %f1369, %f1042, %f1368;
	ld.shared.f32 	%f1371, [%r128+15716];
	fma.rn.f32 	%f1372, %f1371, %f1045, %f1370;
	ld.shared.f32 	%f1373, [%r128+15720];
	fma.rn.f32 	%f1374, %f1373, %f1048, %f1372;
	ld.shared.f32 	%f1375, [%r128+15724];
	fma.rn.f32 	%f1376, %f1375, %f1051, %f1374;
	ld.shared.f32 	%f1377, [%r128+15728];
	fma.rn.f32 	%f1378, %f1377, %f1054, %f1376;
	ld.shared.f32 	%f1379, [%r128+15732];
	fma.rn.f32 	%f1380, %f1379, %f1057, %f1378;
	ld.shared.f32 	%f1381, [%r128+15736];
	fma.rn.f32 	%f1382, %f1381, %f1060, %f1380;
	ld.shared.f32 	%f1383, [%r128+15740];
	fma.rn.f32 	%f1384, %f1383, %f1063, %f1382;
	ld.shared.f32 	%f1385, [%r128+15872];
	fma.rn.f32 	%f1386, %f1385, %f970, %f2895;
	ld.shared.f32 	%f1387, [%r128+15876];
	fma.rn.f32 	%f1388, %f1387, %f973, %f1386;
	ld.shared.f32 	%f1389, [%r128+15880];
	fma.rn.f32 	%f1390, %f1389, %f976, %f1388;
	ld.shared.f32 	%f1391, [%r128+15884];
	fma.rn.f32 	%f1392, %f1391, %f979, %f1390;
	ld.shared.f32 	%f1393, [%r128+15888];
	fma.rn.f32 	%f1394, %f1393, %f982, %f1392;
	ld.shared.f32 	%f1395, [%r128+15892];
	fma.rn.f32 	%f1396, %f1395, %f985, %f1394;
	ld.shared.f32 	%f1397, [%r128+15896];
	fma.rn.f32 	%f1398, %f1397, %f988, %f1396;
	ld.shared.f32 	%f1399, [%r128+15900];
	fma.rn.f32 	%f1400, %f1399, %f991, %f1398;
	ld.shared.f32 	%f1401, [%r128+15904];
	fma.rn.f32 	%f1402, %f1401, %f994, %f1400;
	ld.shared.f32 	%f1403, [%r128+15908];
	fma.rn.f32 	%f1404, %f1403, %f997, %f1402;
	ld.shared.f32 	%f1405, [%r128+15912];
	fma.rn.f32 	%f1406, %f1405, %f1000, %f1404;
	ld.shared.f32 	%f1407, [%r128+15916];
	fma.rn.f32 	%f1408, %f1407, %f1003, %f1406;
	ld.shared.f32 	%f1409, [%r128+15920];
	fma.rn.f32 	%f1410, %f1409, %f1006, %f1408;
	ld.shared.f32 	%f1411, [%r128+15924];
	fma.rn.f32 	%f1412, %f1411, %f1009, %f1410;
	ld.shared.f32 	%f1413, [%r128+15928];
	fma.rn.f32 	%f1414, %f1413, %f1012, %f1412;
	ld.shared.f32 	%f1415, [%r128+15932];
	fma.rn.f32 	%f1416, %f1415, %f1015, %f1414;
	ld.shared.f32 	%f1417, [%r128+15936];
	fma.rn.f32 	%f1418, %f1417, %f1018, %f1416;
	ld.shared.f32 	%f1419, [%r128+15940];
	fma.rn.f32 	%f1420, %f1419, %f1021, %f1418;
	ld.shared.f32 	%f1421, [%r128+15944];
	fma.rn.f32 	%f1422, %f1421, %f1024, %f1420;
	ld.shared.f32 	%f1423, [%r128+15948];
	fma.rn.f32 	%f1424, %f1423, %f1027, %f1422;
	ld.shared.f32 	%f1425, [%r128+15952];
	fma.rn.f32 	%f1426, %f1425, %f1030, %f1424;
	ld.shared.f32 	%f1427, [%r128+15956];
	fma.rn.f32 	%f1428, %f1427, %f1033, %f1426;
	ld.shared.f32 	%f1429, [%r128+15960];
	fma.rn.f32 	%f1430, %f1429, %f1036, %f1428;
	ld.shared.f32 	%f1431, [%r128+15964];
	fma.rn.f32 	%f1432, %f1431, %f1039, %f1430;
	ld.shared.f32 	%f1433, [%r128+15968];
	fma.rn.f32 	%f1434, %f1433, %f1042, %f1432;
	ld.shared.f32 	%f1435, [%r128+15972];
	fma.rn.f32 	%f1436, %f1435, %f1045, %f1434;
	ld.shared.f32 	%f1437, [%r128+15976];
	fma.rn.f32 	%f1438, %f1437, %f1048, %f1436;
	ld.shared.f32 	%f1439, [%r128+15980];
	fma.rn.f32 	%f1440, %f1439, %f1051, %f1438;
	ld.shared.f32 	%f1441, [%r128+15984];
	fma.rn.f32 	%f1442, %f1441, %f1054, %f1440;
	ld.shared.f32 	%f1443, [%r128+15988];
	fma.rn.f32 	%f1444, %f1443, %f1057, %f1442;
	ld.shared.f32 	%f1445, [%r128+15992];
	fma.rn.f32 	%f1446, %f1445, %f1060, %f1444;
	ld.shared.f32 	%f1447, [%r128+15996];
	fma.rn.f32 	%f1448, %f1447, %f1063, %f1446;
	ld.shared.f32 	%f1449, [%r128+14464];
	ld.shared.f32 	%f1450, [%r131+10240];
	fma.rn.f32 	%f1451, %f1449, %f1450, %f1064;
	ld.shared.f32 	%f1452, [%r128+14468];
	ld.shared.f32 	%f1453, [%r131+10304];
	fma.rn.f32 	%f1454, %f1452, %f1453, %f1451;
	ld.shared.f32 	%f1455, [%r128+14472];
	ld.shared.f32 	%f1456, [%r131+10368];
	fma.rn.f32 	%f1457, %f1455, %f1456, %f1454;
	ld.shared.f32 	%f1458, [%r128+14476];
	ld.shared.f32 	%f1459, [%r131+10432];
	fma.rn.f32 	%f1460, %f1458, %f1459, %f1457;
	ld.shared.f32 	%f1461, [%r128+14480];
	ld.shared.f32 	%f1462, [%r131+10496];
	fma.rn.f32 	%f1463, %f1461, %f1462, %f1460;
	ld.shared.f32 	%f1464, [%r128+14484];
	ld.shared.f32 	%f1465, [%r131+10560];
	fma.rn.f32 	%f1466, %f1464, %f1465, %f1463;
	ld.shared.f32 	%f1467, [%r128+14488];
	ld.shared.f32 	%f1468, [%r131+10624];
	fma.rn.f32 	%f1469, %f1467, %f1468, %f1466;
	ld.shared.f32 	%f1470, [%r128+14492];
	ld.shared.f32 	%f1471, [%r131+10688];
	fma.rn.f32 	%f1472, %f1470, %f1471, %f1469;
	ld.shared.f32 	%f1473, [%r128+14496];
	ld.shared.f32 	%f1474, [%r131+10752];
	fma.rn.f32 	%f1475, %f1473, %f1474, %f1472;
	ld.shared.f32 	%f1476, [%r128+14500];
	ld.shared.f32 	%f1477, [%r131+10816];
	fma.rn.f32 	%f1478, %f1476, %f1477, %f1475;
	ld.shared.f32 	%f1479, [%r128+14504];
	ld.shared.f32 	%f1480, [%r131+10880];
	fma.rn.f32 	%f1481, %f1479, %f1480, %f1478;
	ld.shared.f32 	%f1482, [%r128+14508];
	ld.shared.f32 	%f1483, [%r131+10944];
	fma.rn.f32 	%f1484, %f1482, %f1483, %f1481;
	ld.shared.f32 	%f1485, [%r128+14512];
	ld.shared.f32 	%f1486, [%r131+11008];
	fma.rn.f32 	%f1487, %f1485, %f1486, %f1484;
	ld.shared.f32 	%f1488, [%r128+14516];
	ld.shared.f32 	%f1489, [%r131+11072];
	fma.rn.f32 	%f1490, %f1488, %f1489, %f1487;
	ld.shared.f32 	%f1491, [%r128+14520];
	ld.shared.f32 	%f1492, [%r131+11136];
	fma.rn.f32 	%f1493, %f1491, %f1492, %f1490;
	ld.shared.f32 	%f1494, [%r128+14524];
	ld.shared.f32 	%f1495, [%r131+11200];
	fma.rn.f32 	%f1496, %f1494, %f1495, %f1493;
	ld.shared.f32 	%f1497, [%r128+14528];
	ld.shared.f32 	%f1498, [%r131+11264];
	fma.rn.f32 	%f1499, %f1497, %f1498, %f1496;
	ld.shared.f32 	%f1500, [%r128+14532];
	ld.shared.f32 	%f1501, [%r131+11328];
	fma.rn.f32 	%f1502, %f1500, %f1501, %f1499;
	ld.shared.f32 	%f1503, [%r128+14536];
	ld.shared.f32 	%f1504, [%r131+11392];
	fma.rn.f32 	%f1505, %f1503, %f1504, %f1502;
	ld.shared.f32 	%f1506, [%r128+14540];
	ld.shared.f32 	%f1507, [%r131+11456];
	fma.rn.f32 	%f1508, %f1506, %f1507, %f1505;
	ld.shared.f32 	%f1509, [%r128+14544];
	ld.shared.f32 	%f1510, [%r131+11520];
	fma.rn.f32 	%f1511, %f1509, %f1510, %f1508;
	ld.shared.f32 	%f1512, [%r128+14548];
	ld.shared.f32 	%f1513, [%r131+11584];
	fma.rn.f32 	%f1514, %f1512, %f1513, %f1511;
	ld.shared.f32 	%f1515, [%r128+14552];
	ld.shared.f32 	%f1516, [%r131+11648];
	fma.rn.f32 	%f1517, %f1515, %f1516, %f1514;
	ld.shared.f32 	%f1518, [%r128+14556];
	ld.shared.f32 	%f1519, [%r131+11712];
	fma.rn.f32 	%f1520, %f1518, %f1519, %f1517;
	ld.shared.f32 	%f1521, [%r128+14560];
	ld.shared.f32 	%f1522, [%r131+11776];
	fma.rn.f32 	%f1523, %f1521, %f1522, %f1520;
	ld.shared.f32 	%f1524, [%r128+14564];
	ld.shared.f32 	%f1525, [%r131+11840];
	fma.rn.f32 	%f1526, %f1524, %f1525, %f1523;
	ld.shared.f32 	%f1527, [%r128+14568];
	ld.shared.f32 	%f1528, [%r131+11904];
	fma.rn.f32 	%f1529, %f1527, %f1528, %f1526;
	ld.shared.f32 	%f1530, [%r128+14572];
	ld.shared.f32 	%f1531, [%r131+11968];
	fma.rn.f32 	%f1532, %f1530, %f1531, %f1529;
	ld.shared.f32 	%f1533, [%r128+14576];
	ld.shared.f32 	%f1534, [%r131+12032];
	fma.rn.f32 	%f1535, %f1533, %f1534, %f1532;
	ld.shared.f32 	%f1536, [%r128+14580];
	ld.shared.f32 	%f1537, [%r131+12096];
	fma.rn.f32 	%f1538, %f1536, %f1537, %f1535;
	ld.shared.f32 	%f1539, [%r128+14584];
	ld.shared.f32 	%f1540, [%r131+12160];
	fma.rn.f32 	%f1541, %f1539, %f1540, %f1538;
	ld.shared.f32 	%f1542, [%r128+14588];
	ld.shared.f32 	%f1543, [%r131+12224];
	fma.rn.f32 	%f1544, %f1542, %f1543, %f1541;
	ld.shared.f32 	%f1545, [%r128+14720];
	fma.rn.f32 	%f1546, %f1545, %f1450, %f1128;
	ld.shared.f32 	%f1547, [%r128+14724];
	fma.rn.f32 	%f1548, %f1547, %f1453, %f1546;
	ld.shared.f32 	%f1549, [%r128+14728];
	fma.rn.f32 	%f1550, %f1549, %f1456, %f1548;
	ld.shared.f32 	%f1551, [%r128+14732];
	fma.rn.f32 	%f1552, %f1551, %f1459, %f1550;
	ld.shared.f32 	%f1553, [%r128+14736];
	fma.rn.f32 	%f1554, %f1553, %f1462, %f1552;
	ld.shared.f32 	%f1555, [%r128+14740];
	fma.rn.f32 	%f1556, %f1555, %f1465, %f1554;
	ld.shared.f32 	%f1557, [%r128+14744];
	fma.rn.f32 	%f1558, %f1557, %f1468, %f1556;
	ld.shared.f32 	%f1559, [%r128+14748];
	fma.rn.f32 	%f1560, %f1559, %f1471, %f1558;
	ld.shared.f32 	%f1561, [%r128+14752];
	fma.rn.f32 	%f1562, %f1561, %f1474, %f1560;
	ld.shared.f32 	%f1563, [%r128+14756];
	fma.rn.f32 	%f1564, %f1563, %f1477, %f1562;
	ld.shared.f32 	%f1565, [%r128+14760];
	fma.rn.f32 	%f1566, %f1565, %f1480, %f1564;
	ld.shared.f32 	%f1567, [%r128+14764];
	fma.rn.f32 	%f1568, %f1567, %f1483, %f1566;
	ld.shared.f32 	%f1569, [%r128+14768];
	fma.rn.f32 	%f1570, %f1569, %f1486, %f1568;
	ld.shared.f32 	%f1571, [%r128+14772];
	fma.rn.f32 	%f1572, %f1571, %f1489, %f1570;
	ld.shared.f32 	%f1573, [%r128+14776];
	fma.rn.f32 	%f1574, %f1573, %f1492, %f1572;
	ld.shared.f32 	%f1575, [%r128+14780];
	fma.rn.f32 	%f1576, %f1575, %f1495, %f1574;
	ld.shared.f32 	%f1577, [%r128+14784];
	fma.rn.f32 	%f1578, %f1577, %f1498, %f1576;
	ld.shared.f32 	%f1579, [%r128+14788];
	fma.rn.f32 	%f1580, %f1579, %f1501, %f1578;
	ld.shared.f32 	%f1581, [%r128+14792];
	fma.rn.f32 	%f1582, %f1581, %f1504, %f1580;
	ld.shared.f32 	%f1583, [%r128+14796];
	fma.rn.f32 	%f1584, %f1583, %f1507, %f1582;
	ld.shared.f32 	%f1585, [%r128+14800];
	fma.rn.f32 	%f1586, %f1585, %f1510, %f1584;
	ld.shared.f32 	%f1587, [%r128+14804];
	fma.rn.f32 	%f1588, %f1587, %f1513, %f1586;
	ld.shared.f32 	%f1589, [%r128+14808];
	fma.rn.f32 	%f1590, %f1589, %f1516, %f1588;
	ld.shared.f32 	%f1591, [%r128+14812];
	fma.rn.f32 	%f1592, %f1591, %f1519, %f1590;
	ld.shared.f32 	%f1593, [%r128+14816];
	fma.rn.f32 	%f1594, %f1593, %f1522, %f1592;
	ld.shared.f32 	%f1595, [%r128+14820];
	fma.rn.f32 	%f1596, %f1595, %f1525, %f1594;
	ld.shared.f32 	%f1597, [%r128+14824];
	fma.rn.f32 	%f1598, %f1597, %f1528, %f1596;
	ld.shared.f32 	%f1599, [%r128+14828];
	fma.rn.f32 	%f1600, %f1599, %f1531, %f1598;
	ld.shared.f32 	%f1601, [%r128+14832];
	fma.rn.f32 	%f1602, %f1601, %f1534, %f1600;
	ld.shared.f32 	%f1603, [%r128+14836];
	fma.rn.f32 	%f1604, %f1603, %f1537, %f1602;
	ld.shared.f32 	%f1605, [%r128+14840];
	fma.rn.f32 	%f1606, %f1605, %f1540, %f1604;
	ld.shared.f32 	%f1607, [%r128+14844];
	fma.rn.f32 	%f1608, %f1607, %f1543, %f1606;
	ld.shared.f32 	%f1609, [%r128+14976];
	fma.rn.f32 	%f1610, %f1609, %f1450, %f1192;
	ld.shared.f32 	%f1611, [%r128+14980];
	fma.rn.f32 	%f1612, %f1611, %f1453, %f1610;
	ld.shared.f32 	%f1613, [%r128+14984];
	fma.rn.f32 	%f1614, %f1613, %f1456, %f1612;
	ld.shared.f32 	%f1615, [%r128+14988];
	fma.rn.f32 	%f1616, %f1615, %f1459, %f1614;
	ld.shared.f32 	%f1617, [%r128+14992];
	fma.rn.f32 	%f1618, %f1617, %f1462, %f1616;
	ld.shared.f32 	%f1619, [%r128+14996];
	fma.rn.f32 	%f1620, %f1619, %f1465, %f1618;
	ld.shared.f32 	%f1621, [%r128+15000];
	fma.rn.f32 	%f1622, %f1621, %f1468, %f1620;
	ld.shared.f32 	%f1623, [%r128+15004];
	fma.rn.f32 	%f1624, %f1623, %f1471, %f1622;
	ld.shared.f32 	%f1625, [%r128+15008];
	fma.rn.f32 	%f1626, %f1625, %f1474, %f1624;
	ld.shared.f32 	%f1627, [%r128+15012];
	fma.rn.f32 	%f1628, %f1627, %f1477, %f1626;
	ld.shared.f32 	%f1629, [%r128+15016];
	fma.rn.f32 	%f1630, %f1629, %f1480, %f1628;
	ld.shared.f32 	%f1631, [%r128+15020];
	fma.rn.f32 	%f1632, %f1631, %f1483, %f1630;
	ld.shared.f32 	%f1633, [%r128+15024];
	fma.rn.f32 	%f1634, %f1633, %f1486, %f1632;
	ld.shared.f32 	%f1635, [%r128+15028];
	fma.rn.f32 	%f1636, %f1635, %f1489, %f1634;
	ld.shared.f32 	%f1637, [%r128+15032];
	fma.rn.f32 	%f1638, %f1637, %f1492, %f1636;
	ld.shared.f32 	%f1639, [%r128+15036];
	fma.rn.f32 	%f1640, %f1639, %f1495, %f1638;
	ld.shared.f32 	%f1641, [%r128+15040];
	fma.rn.f32 	%f1642, %f1641, %f1498, %f1640;
	ld.shared.f32 	%f1643, [%r128+15044];
	fma.rn.f32 	%f1644, %f1643, %f1501, %f1642;
	ld.shared.f32 	%f1645, [%r128+15048];
	fma.rn.f32 	%f1646, %f1645, %f1504, %f1644;
	ld.shared.f32 	%f1647, [%r128+15052];
	fma.rn.f32 	%f1648, %f1647, %f1507, %f1646;
	ld.shared.f32 	%f1649, [%r128+15056];
	fma.rn.f32 	%f1650, %f1649, %f1510, %f1648;
	ld.shared.f32 	%f1651, [%r128+15060];
	fma.rn.f32 	%f1652, %f1651, %f1513, %f1650;
	ld.shared.f32 	%f1653, [%r128+15064];
	fma.rn.f32 	%f1654, %f1653, %f1516, %f1652;
	ld.shared.f32 	%f1655, [%r128+15068];
	fma.rn.f32 	%f1656, %f1655, %f1519, %f1654;
	ld.shared.f32 	%f1657, [%r128+15072];
	fma.rn.f32 	%f1658, %f1657, %f1522, %f1656;
	ld.shared.f32 	%f1659, [%r128+15076];
	fma.rn.f32 	%f1660, %f1659, %f1525, %f1658;
	ld.shared.f32 	%f1661, [%r128+15080];
	fma.rn.f32 	%f1662, %f1661, %f1528, %f1660;
	ld.shared.f32 	%f1663, [%r128+15084];
	fma.rn.f32 	%f1664, %f1663, %f1531, %f1662;
	ld.shared.f32 	%f1665, [%r128+15088];
	fma.rn.f32 	%f1666, %f1665, %f1534, %f1664;
	ld.shared.f32 	%f1667, [%r128+15092];
	fma.rn.f32 	%f1668, %f1667, %f1537, %f1666;
	ld.shared.f32 	%f1669, [%r128+15096];
	fma.rn.f32 	%f1670, %f1669, %f1540, %f1668;
	ld.shared.f32 	%f1671, [%r128+15100];
	fma.rn.f32 	%f1672, %f1671, %f1543, %f1670;
	ld.shared.f32 	%f1673, [%r128+15232];
	fma.rn.f32 	%f1674, %f1673, %f1450, %f1256;
	ld.shared.f32 	%f1675, [%r128+15236];
	fma.rn.f32 	%f1676, %f1675, %f1453, %f1674;
	ld.shared.f32 	%f1677, [%r128+15240];
	fma.rn.f32 	%f1678, %f1677, %f1456, %f1676;
	ld.shared.f32 	%f1679, [%r128+15244];
	fma.rn.f32 	%f1680, %f1679, %f1459, %f1678;
	ld.shared.f32 	%f1681, [%r128+15248];
	fma.rn.f32 	%f1682, %f1681, %f1462, %f1680;
	ld.shared.f32 	%f1683, [%r128+15252];
	fma.rn.f32 	%f1684, %f1683, %f1465, %f1682;
	ld.shared.f32 	%f1685, [%r128+15256];
	fma.rn.f32 	%f1686, %f1685, %f1468, %f1684;
	ld.shared.f32 	%f1687, [%r128+15260];
	fma.rn.f32 	%f1688, %f1687, %f1471, %f1686;
	ld.shared.f32 	%f1689, [%r128+15264];
	fma.rn.f32 	%f1690, %f1689, %f1474, %f1688;
	ld.shared.f32 	%f1691, [%r128+15268];
	fma.rn.f32 	%f1692, %f1691, %f1477, %f1690;
	ld.shared.f32 	%f1693, [%r128+15272];
	fma.rn.f32 	%f1694, %f1693, %f1480, %f1692;
	ld.shared.f32 	%f1695, [%r128+15276];
	fma.rn.f32 	%f1696, %f1695, %f1483, %f1694;
	ld.shared.f32 	%f1697, [%r128+15280];
	fma.rn.f32 	%f1698, %f1697, %f1486, %f1696;
	ld.shared.f32 	%f1699, [%r128+15284];
	fma.rn.f32 	%f1700, %f1699, %f1489, %f1698;
	ld.shared.f32 	%f1701, [%r128+15288];
	fma.rn.f32 	%f1702, %f1701, %f1492, %f1700;
	ld.shared.f32 	%f1703, [%r128+15292];
	fma.rn.f32 	%f1704, %f1703, %f1495, %f1702;
	ld.shared.f32 	%f1705, [%r128+15296];
	fma.rn.f32 	%f1706, %f1705, %f1498, %f1704;
	ld.shared.f32 	%f1707, [%r128+15300];
	fma.rn.f32 	%f1708, %f1707, %f1501, %f1706;
	ld.shared.f32 	%f1709, [%r128+15304];
	fma.rn.f32 	%f1710, %f1709, %f1504, %f1708;
	ld.shared.f32 	%f1711, [%r128+15308];
	fma.rn.f32 	%f1712, %f1711, %f1507, %f1710;
	ld.shared.f32 	%f1713, [%r128+15312];
	fma.rn.f32 	%f1714, %f1713, %f1510, %f1712;
	ld.shared.f32 	%f1715, [%r128+15316];
	fma.rn.f32 	%f1716, %f1715, %f1513, %f1714;
	ld.shared.f32 	%f1717, [%r128+15320];
	fma.rn.f32 	%f1718, %f1717, %f1516, %f1716;
	ld.shared.f32 	%f1719, [%r128+15324];
	fma.rn.f32 	%f1720, %f1719, %f1519, %f1718;
	ld.shared.f32 	%f1721, [%r128+15328];
	fma.rn.f32 	%f1722, %f1721, %f1522, %f1720;
	ld.shared.f32 	%f1723, [%r128+15332];
	fma.rn.f32 	%f1724, %f1723, %f1525, %f1722;
	ld.shared.f32 	%f1725, [%r128+15336];
	fma.rn.f32 	%f1726, %f1725, %f1528, %f1724;
	ld.shared.f32 	%f1727, [%r128+15340];
	fma.rn.f32 	%f1728, %f1727, %f1531, %f1726;
	ld.shared.f32 	%f1729, [%r128+15344];
	fma.rn.f32 	%f1730, %f1729, %f1534, %f1728;
	ld.shared.f32 	%f1731, [%r128+15348];
	fma.rn.f32 	%f1732, %f1731, %f1537, %f1730;
	ld.shared.f32 	%f1733, [%r128+15352];
	fma.rn.f32 	%f1734, %f1733, %f1540, %f1732;
	ld.shared.f32 	%f1735, [%r128+15356];
	fma.rn.f32 	%f1736, %f1735, %f1543, %f1734;
	ld.shared.f32 	%f1737, [%r128+15488];
	fma.rn.f32 	%f1738, %f1737, %f1450, %f1320;
	ld.shared.f32 	%f1739, [%r128+15492];
	fma.rn.f32 	%f1740, %f1739, %f1453, %f1738;
	ld.shared.f32 	%f1741, [%r128+15496];
	fma.rn.f32 	%f1742, %f1741, %f1456, %f1740;
	ld.shared.f32 	%f1743, [%r128+15500];
	fma.rn.f32 	%f1744, %f1743, %f1459, %f1742;
	ld.shared.f32 	%f1745, [%r128+15504];
	fma.rn.f32 	%f1746, %f1745, %f1462, %f1744;
	ld.shared.f32 	%f1747, [%r128+15508];
	fma.rn.f32 	%f1748, %f1747, %f1465, %f1746;
	ld.shared.f32 	%f1749, [%r128+15512];
	fma.rn.f32 	%f1750, %f1749, %f1468, %f1748;
	ld.shared.f32 	%f1751, [%r128+15516];
	fma.rn.f32 	%f1752, %f1751, %f1471, %f1750;
	ld.shared.f32 	%f1753, [%r128+15520];
	fma.rn.f32 	%f1754, %f1753, %f1474, %f1752;
	ld.shared.f32 	%f1755, [%r128+15524];
	fma.rn.f32 	%f1756, %f1755, %f1477, %f1754;
	ld.shared.f32 	%f1757, [%r128+15528];
	fma.rn.f32 	%f1758, %f1757, %f1480, %f1756;
	ld.shared.f32 	%f1759, [%r128+15532];
	fma.rn.f32 	%f1760, %f1759, %f1483, %f1758;
	ld.shared.f32 	%f1761, [%r128+15536];
	fma.rn.f32 	%f1762, %f1761, %f1486, %f1760;
	ld.shared.f32 	%f1763, [%r128+15540];
	fma.rn.f32 	%f1764, %f1763, %f1489, %f1762;
	ld.shared.f32 	%f1765, [%r128+15544];
	fma.rn.f32 	%f1766, %f1765, %f1492, %f1764;
	ld.shared.f32 	%f1767, [%r128+15548];
	fma.rn.f32 	%f1768, %f1767, %f1495, %f1766;
	ld.shared.f32 	%f1769, [%r128+15552];
	fma.rn.f32 	%f1770, %f1769, %f1498, %f1768;
	ld.shared.f32 	%f1771, [%r128+15556];
	fma.rn.f32 	%f1772, %f1771, %f1501, %f1770;
	ld.shared.f32 	%f1773, [%r128+15560];
	fma.rn.f32 	%f1774, %f1773, %f1504, %f1772;
	ld.shared.f32 	%f1775, [%r128+15564];
	fma.rn.f32 	%f1776, %f1775, %f1507, %f1774;
	ld.shared.f32 	%f1777, [%r128+15568];
	fma.rn.f32 	%f1778, %f1777, %f1510, %f1776;
	ld.shared.f32 	%f1779, [%r128+15572];
	fma.rn.f32 	%f1780, %f1779, %f1513, %f1778;
	ld.shared.f32 	%f1781, [%r128+15576];
	fma.rn.f32 	%f1782, %f1781, %f1516, %f1780;
	ld.shared.f32 	%f1783, [%r128+15580];
	fma.rn.f32 	%f1784, %f1783, %f1519, %f1782;
	ld.shared.f32 	%f1785, [%r128+15584];
	fma.rn.f32 	%f1786, %f1785, %f1522, %f1784;
	ld.shared.f32 	%f1787, [%r128+15588];
	fma.rn.f32 	%f1788, %f1787, %f1525, %f1786;
	ld.shared.f32 	%f1789, [%r128+15592];
	fma.rn.f32 	%f1790, %f1789, %f1528, %f1788;
	ld.shared.f32 	%f1791, [%r128+15596];
	fma.rn.f32 	%f1792, %f1791, %f1531, %f1790;
	ld.shared.f32 	%f1793, [%r128+15600];
	fma.rn.f32 	%f1794, %f1793, %f1534, %f1792;
	ld.shared.f32 	%f1795, [%r128+15604];
	fma.rn.f32 	%f1796, %f1795, %f1537, %f1794;
	ld.shared.f32 	%f1797, [%r128+15608];
	fma.rn.f32 	%f1798, %f1797, %f1540, %f1796;
	ld.shared.f32 	%f1799, [%r128+15612];
	fma.rn.f32 	%f1800, %f1799, %f1543, %f1798;
	ld.shared.f32 	%f1801, [%r128+15744];
	fma.rn.f32 	%f1802, %f1801, %f1450, %f1384;
	ld.shared.f32 	%f1803, [%r128+15748];
	fma.rn.f32 	%f1804, %f1803, %f1453, %f1802;
	ld.shared.f32 	%f1805, [%r128+15752];
	fma.rn.f32 	%f1806, %f1805, %f1456, %f1804;
	ld.shared.f32 	%f1807, [%r128+15756];
	fma.rn.f32 	%f1808, %f1807, %f1459, %f1806;
	ld.shared.f32 	%f1809, [%r128+15760];
	fma.rn.f32 	%f1810, %f1809, %f1462, %f1808;
	ld.shared.f32 	%f1811, [%r128+15764];
	fma.rn.f32 	%f1812, %f1811, %f1465, %f1810;
	ld.shared.f32 	%f1813, [%r128+15768];
	fma.rn.f32 	%f1814, %f1813, %f1468, %f1812;
	ld.shared.f32 	%f1815, [%r128+15772];
	fma.rn.f32 	%f1816, %f1815, %f1471, %f1814;
	ld.shared.f32 	%f1817, [%r128+15776];
	fma.rn.f32 	%f1818, %f1817, %f1474, %f1816;
	ld.shared.f32 	%f1819, [%r128+15780];
	fma.rn.f32 	%f1820, %f1819, %f1477, %f1818;
	ld.shared.f32 	%f1821, [%r128+15784];
	fma.rn.f32 	%f1822, %f1821, %f1480, %f1820;
	ld.shared.f32 	%f1823, [%r128+15788];
	fma.rn.f32 	%f1824, %f1823, %f1483, %f1822;
	ld.shared.f32 	%f1825, [%r128+15792];
	fma.rn.f32 	%f1826, %f1825, %f1486, %f1824;
	ld.shared.f32 	%f1827, [%r128+15796];
	fma.rn.f32 	%f1828, %f1827, %f1489, %f1826;
	ld.shared.f32 	%f1829, [%r128+15800];
	fma.rn.f32 	%f1830, %f1829, %f1492, %f1828;
	ld.shared.f32 	%f1831, [%r128+15804];
	fma.rn.f32 	%f1832, %f1831, %f1495, %f1830;
	ld.shared.f32 	%f1833, [%r128+15808];
	fma.rn.f32 	%f1834, %f1833, %f1498, %f1832;
	ld.shared.f32 	%f1835, [%r128+15812];
	fma.rn.f32 	%f1836, %f1835, %f1501, %f1834;
	ld.shared.f32 	%f1837, [%r128+15816];
	fma.rn.f32 	%f1838, %f1837, %f1504, %f1836;
	ld.shared.f32 	%f1839, [%r128+15820];
	fma.rn.f32 	%f1840, %f1839, %f1507, %f1838;
	ld.shared.f32 	%f1841, [%r128+15824];
	fma.rn.f32 	%f1842, %f1841, %f1510, %f1840;
	ld.shared.f32 	%f1843, [%r128+15828];
	fma.rn.f32 	%f1844, %f1843, %f1513, %f1842;
	ld.shared.f32 	%f1845, [%r128+15832];
	fma.rn.f32 	%f1846, %f1845, %f1516, %f1844;
	ld.shared.f32 	%f1847, [%r128+15836];
	fma.rn.f32 	%f1848, %f1847, %f1519, %f1846;
	ld.shared.f32 	%f1849, [%r128+15840];
	fma.rn.f32 	%f1850, %f1849, %f1522, %f1848;
	ld.shared.f32 	%f1851, [%r128+15844];
	fma.rn.f32 	%f1852, %f1851, %f1525, %f1850;
	ld.shared.f32 	%f1853, [%r128+15848];
	fma.rn.f32 	%f1854, %f1853, %f1528, %f1852;
	ld.shared.f32 	%f1855, [%r128+15852];
	fma.rn.f32 	%f1856, %f1855, %f1531, %f1854;
	ld.shared.f32 	%f1857, [%r128+15856];
	fma.rn.f32 	%f1858, %f1857, %f1534, %f1856;
	ld.shared.f32 	%f1859, [%r128+15860];
	fma.rn.f32 	%f1860, %f1859, %f1537, %f1858;
	ld.shared.f32 	%f1861, [%r128+15864];
	fma.rn.f32 	%f1862, %f1861, %f1540, %f1860;
	ld.shared.f32 	%f1863, [%r128+15868];
	fma.rn.f32 	%f1864, %f1863, %f1543, %f1862;
	ld.shared.f32 	%f1865, [%r128+16000];
	fma.rn.f32 	%f1866, %f1865, %f1450, %f1448;
	ld.shared.f32 	%f1867, [%r128+16004];
	fma.rn.f32 	%f1868, %f1867, %f1453, %f1866;
	ld.shared.f32 	%f1869, [%r128+16008];
	fma.rn.f32 	%f1870, %f1869, %f1456, %f1868;
	ld.shared.f32 	%f1871, [%r128+16012];
	fma.rn.f32 	%f1872, %f1871, %f1459, %f1870;
	ld.shared.f32 	%f1873, [%r128+16016];
	fma.rn.f32 	%f1874, %f1873, %f1462, %f1872;
	ld.shared.f32 	%f1875, [%r128+16020];
	fma.rn.f32 	%f1876, %f1875, %f1465, %f1874;
	ld.shared.f32 	%f1877, [%r128+16024];
	fma.rn.f32 	%f1878, %f1877, %f1468, %f1876;
	ld.shared.f32 	%f1879, [%r128+16028];
	fma.rn.f32 	%f1880, %f1879, %f1471, %f1878;
	ld.shared.f32 	%f1881, [%r128+16032];
	fma.rn.f32 	%f1882, %f1881, %f1474, %f1880;
	ld.shared.f32 	%f1883, [%r128+16036];
	fma.rn.f32 	%f1884, %f1883, %f1477, %f1882;
	ld.shared.f32 	%f1885, [%r128+16040];
	fma.rn.f32 	%f1886, %f1885, %f1480, %f1884;
	ld.shared.f32 	%f1887, [%r128+16044];
	fma.rn.f32 	%f1888, %f1887, %f1483, %f1886;
	ld.shared.f32 	%f1889, [%r128+16048];
	fma.rn.f32 	%f1890, %f1889, %f1486, %f1888;
	ld.shared.f32 	%f1891, [%r128+16052];
	fma.rn.f32 	%f1892, %f1891, %f1489, %f1890;
	ld.shared.f32 	%f1893, [%r128+16056];
	fma.rn.f32 	%f1894, %f1893, %f1492, %f1892;
	ld.shared.f32 	%f1895, [%r128+16060];
	fma.rn.f32 	%f1896, %f1895, %f1495, %f1894;
	ld.shared.f32 	%f1897, [%r128+16064];
	fma.rn.f32 	%f1898, %f1897, %f1498, %f1896;
	ld.shared.f32 	%f1899, [%r128+16068];
	fma.rn.f32 	%f1900, %f1899, %f1501, %f1898;
	ld.shared.f32 	%f1901, [%r128+16072];
	fma.rn.f32 	%f1902, %f1901, %f1504, %f1900;
	ld.shared.f32 	%f1903, [%r128+16076];
	fma.rn.f32 	%f1904, %f1903, %f1507, %f1902;
	ld.shared.f32 	%f1905, [%r128+16080];
	fma.rn.f32 	%f1906, %f1905, %f1510, %f1904;
	ld.shared.f32 	%f1907, [%r128+16084];
	fma.rn.f32 	%f1908, %f1907, %f1513, %f1906;
	ld.shared.f32 	%f1909, [%r128+16088];
	fma.rn.f32 	%f1910, %f1909, %f1516, %f1908;
	ld.shared.f32 	%f1911, [%r128+16092];
	fma.rn.f32 	%f1912, %f1911, %f1519, %f1910;
	ld.shared.f32 	%f1913, [%r128+16096];
	fma.rn.f32 	%f1914, %f1913, %f1522, %f1912;
	ld.shared.f32 	%f1915, [%r128+16100];
	fma.rn.f32 	%f1916, %f1915, %f1525, %f1914;
	ld.shared.f32 	%f1917, [%r128+16104];
	fma.rn.f32 	%f1918, %f1917, %f1528, %f1916;
	ld.shared.f32 	%f1919, [%r128+16108];
	fma.rn.f32 	%f1920, %f1919, %f1531, %f1918;
	ld.shared.f32 	%f1921, [%r128+16112];
	fma.rn.f32 	%f1922, %f1921, %f1534, %f1920;
	ld.shared.f32 	%f1923, [%r128+16116];
	fma.rn.f32 	%f1924, %f1923, %f1537, %f1922;
	ld.shared.f32 	%f1925, [%r128+16120];
	fma.rn.f32 	%f1926, %f1925, %f1540, %f1924;
	ld.shared.f32 	%f1927, [%r128+16124];
	fma.rn.f32 	%f1928, %f1927, %f1543, %f1926;
	// begin inline asm
	cp.async.wait_group 0;
	// end inline asm
	bar.sync 	0;
	ld.shared.f32 	%f1929, [%r128];
	ld.shared.f32 	%f1930, [%r131];
	fma.rn.f32 	%f1931, %f1929, %f1930, %f1544;
	ld.shared.f32 	%f1932, [%r128+4];
	ld.shared.f32 	%f1933, [%r131+64];
	fma.rn.f32 	%f1934, %f1932, %f1933, %f1931;
	ld.shared.f32 	%f1935, [%r128+8];
	ld.shared.f32 	%f1936, [%r131+128];
	fma.rn.f32 	%f1937, %f1935, %f1936, %f1934;
	ld.shared.f32 	%f1938, [%r128+12];
	ld.shared.f32 	%f1939, [%r131+192];
	fma.rn.f32 	%f1940, %f1938, %f1939, %f1937;
	ld.shared.f32 	%f1941, [%r128+16];
	ld.shared.f32 	%f1942, [%r131+256];
	fma.rn.f32 	%f1943, %f1941, %f1942, %f1940;
	ld.shared.f32 	%f1944, [%r128+20];
	ld.shared.f32 	%f1945, [%r131+320];
	fma.rn.f32 	%f1946, %f1944, %f1945, %f1943;
	ld.shared.f32 	%f1947, [%r128+24];
	ld.shared.f32 	%f1948, [%r131+384];
	fma.rn.f32 	%f1949, %f1947, %f1948, %f1946;
	ld.shared.f32 	%f1950, [%r128+28];
	ld.shared.f32 	%f1951, [%r131+448];
	fma.rn.f32 	%f1952, %f1950, %f1951, %f1949;
	ld.shared.f32 	%f1953, [%r128+32];
	ld.shared.f32 	%f1954, [%r131+512];
	fma.rn.f32 	%f1955, %f1953, %f1954, %f1952;
	ld.shared.f32 	%f1956, [%r128+36];
	ld.shared.f32 	%f1957, [%r131+576];
	fma.rn.f32 	%f1958, %f1956, %f1957, %f1955;
	ld.shared.f32 	%f1959, [%r128+40];
	ld.shared.f32 	%f1960, [%r131+640];
	fma.rn.f32 	%f1961, %f1959, %f1960, %f1958;
	ld.shared.f32 	%f1962, [%r128+44];
	ld.shared.f32 	%f1963, [%r131+704];
	fma.rn.f32 	%f1964, %f1962, %f1963, %f1961;
	ld.shared.f32 	%f1965, [%r128+48];
	ld.shared.f32 	%f1966, [%r131+768];
	fma.rn.f32 	%f1967, %f1965, %f1966, %f1964;
	ld.shared.f32 	%f1968, [%r128+52];
	ld.shared.f32 	%f1969, [%r131+832];
	fma.rn.f32 	%f1970, %f1968, %f1969, %f1967;
	ld.shared.f32 	%f1971, [%r128+56];
	ld.shared.f32 	%f1972, [%r131+896];
	fma.rn.f32 	%f1973, %f1971, %f1972, %f1970;
	ld.shared.f32 	%f1974, [%r128+60];
	ld.shared.f32 	%f1975, [%r131+960];
	fma.rn.f32 	%f1976, %f1974, %f1975, %f1973;
	ld.shared.f32 	%f1977, [%r128+64];
	ld.shared.f32 	%f1978, [%r131+1024];
	fma.rn.f32 	%f1979, %f1977, %f1978, %f1976;
	ld.shared.f32 	%f1980, [%r128+68];
	ld.shared.f32 	%f1981, [%r131+1088];
	fma.rn.f32 	%f1982, %f1980, %f1981, %f1979;
	ld.shared.f32 	%f1983, [%r128+72];
	ld.shared.f32 	%f1984, [%r131+1152];
	fma.rn.f32 	%f1985, %f1983, %f1984, %f1982;
	ld.shared.f32 	%f1986, [%r128+76];
	ld.shared.f32 	%f1987, [%r131+1216];
	fma.rn.f32 	%f1988, %f1986, %f1987, %f1985;
	ld.shared.f32 	%f1989, [%r128+80];
	ld.shared.f32 	%f1990, [%r131+1280];
	fma.rn.f32 	%f1991, %f1989, %f1990, %f1988;
	ld.shared.f32 	%f1992, [%r128+84];
	ld.shared.f32 	%f1993, [%r131+1344];
	fma.rn.f32 	%f1994, %f1992, %f1993, %f1991;
	ld.shared.f32 	%f1995, [%r128+88];
	ld.shared.f32 	%f1996, [%r131+1408];
	fma.rn.f32 	%f1997, %f1995, %f1996, %f1994;
	ld.shared.f32 	%f1998, [%r128+92];
	ld.shared.f32 	%f1999, [%r131+1472];
	fma.rn.f32 	%f2000, %f1998, %f1999, %f1997;
	ld.shared.f32 	%f2001, [%r128+96];
	ld.shared.f32 	%f2002, [%r131+1536];
	fma.rn.f32 	%f2003, %f2001, %f2002, %f2000;
	ld.shared.f32 	%f2004, [%r128+100];
	ld.shared.f32 	%f2005, [%r131+1600];
	fma.rn.f32 	%f2006, %f2004, %f2005, %f2003;
	ld.shared.f32 	%f2007, [%r128+104];
	ld.shared.f32 	%f2008, [%r131+1664];
	fma.rn.f32 	%f2009, %f2007, %f2008, %f2006;
	ld.shared.f32 	%f2010, [%r128+108];
	ld.shared.f32 	%f2011, [%r131+1728];
	fma.rn.f32 	%f2012, %f2010, %f2011, %f2009;
	ld.shared.f32 	%f2013, [%r128+112];
	ld.shared.f32 	%f2014, [%r131+1792];
	fma.rn.f32 	%f2015, %f2013, %f2014, %f2012;
	ld.shared.f32 	%f2016, [%r128+116];
	ld.shared.f32 	%f2017, [%r131+1856];
	fma.rn.f32 	%f2018, %f2016, %f2017, %f2015;
	ld.shared.f32 	%f2019, [%r128+120];
	ld.shared.f32 	%f2020, [%r131+1920];
	fma.rn.f32 	%f2021, %f2019, %f2020, %f2018;
	ld.shared.f32 	%f2022, [%r128+124];
	ld.shared.f32 	%f2023, [%r131+1984];
	fma.rn.f32 	%f2024, %f2022, %f2023, %f2021;
	ld.shared.f32 	%f2025, [%r128+256];
	fma.rn.f32 	%f2026, %f2025, %f1930, %f1608;
	ld.shared.f32 	%f2027, [%r128+260];
	fma.rn.f32 	%f2028, %f2027, %f1933, %f2026;
	ld.shared.f32 	%f2029, [%r128+264];
	fma.rn.f32 	%f2030, %f2029, %f1936, %f2028;
	ld.shared.f32 	%f2031, [%r128+268];
	fma.rn.f32 	%f2032, %f2031, %f1939, %f2030;
	ld.shared.f32 	%f2033, [%r128+272];
	fma.rn.f32 	%f2034, %f2033, %f1942, %f2032;
	ld.shared.f32 	%f2035, [%r128+276];
	fma.rn.f32 	%f2036, %f2035, %f1945, %f2034;
	ld.shared.f32 	%f2037, [%r128+280];
	fma.rn.f32 	%f2038, %f2037, %f1948, %f2036;
	ld.shared.f32 	%f2039, [%r128+284];
	fma.rn.f32 	%f2040, %f2039, %f1951, %f2038;
	ld.shared.f32 	%f2041, [%r128+288];
	fma.rn.f32 	%f2042, %f2041, %f1954, %f2040;
	ld.shared.f32 	%f2043, [%r128+292];
	fma.rn.f32 	%f2044, %f2043, %f1957, %f2042;
	ld.shared.f32 	%f2045, [%r128+296];
	fma.rn.f32 	%f2046, %f2045, %f1960, %f2044;
	ld.shared.f32 	%f2047, [%r128+300];
	fma.rn.f32 	%f2048, %f2047, %f1963, %f2046;
	ld.shared.f32 	%f2049, [%r128+304];
	fma.rn.f32 	%f2050, %f2049, %f1966, %f2048;
	ld.shared.f32 	%f2051, [%r128+308];
	fma.rn.f32 	%f2052, %f2051, %f1969, %f2050;
	ld.shared.f32 	%f2053, [%r128+312];
	fma.rn.f32 	%f2054, %f2053, %f1972, %f2052;
	ld.shared.f32 	%f2055, [%r128+316];
	fma.rn.f32 	%f2056, %f2055, %f1975, %f2054;
	ld.shared.f32 	%f2057, [%r128+320];
	fma.rn.f32 	%f2058, %f2057, %f1978, %f2056;
	ld.shared.f32 	%f2059, [%r128+324];
	fma.rn.f32 	%f2060, %f2059, %f1981, %f2058;
	ld.shared.f32 	%f2061, [%r128+328];
	fma.rn.f32 	%f2062, %f2061, %f1984, %f2060;
	ld.shared.f32 	%f2063, [%r128+332];
	fma.rn.f32 	%f2064, %f2063, %f1987, %f2062;
	ld.shared.f32 	%f2065, [%r128+336];
	fma.rn.f32 	%f2066, %f2065, %f1990, %f2064;
	ld.shared.f32 	%f2067, [%r128+340];
	fma.rn.f32 	%f2068, %f2067, %f1993, %f2066;
	ld.shared.f32 	%f2069, [%r128+344];
	fma.rn.f32 	%f2070, %f2069, %f1996, %f2068;
	ld.shared.f32 	%f2071, [%r128+348];
	fma.rn.f32 	%f2072, %f2071, %f1999, %f2070;
	ld.shared.f32 	%f2073, [%r128+352];
	fma.rn.f32 	%f2074, %f2073, %f2002, %f2072;
	ld.shared.f32 	%f2075, [%r128+356];
	fma.rn.f32 	%f2076, %f2075, %f2005, %f2074;
	ld.shared.f32 	%f2077, [%r128+360];
	fma.rn.f32 	%f2078, %f2077, %f2008, %f2076;
	ld.shared.f32 	%f2079, [%r128+364];
	fma.rn.f32 	%f2080, %f2079, %f2011, %f2078;
	ld.shared.f32 	%f2081, [%r128+368];
	fma.rn.f32 	%f2082, %f2081, %f2014, %f2080;
	ld.shared.f32 	%f2083, [%r128+372];
	fma.rn.f32 	%f2084, %f2083, %f2017, %f2082;
	ld.shared.f32 	%f2085, [%r128+376];
	fma.rn.f32 	%f2086, %f2085, %f2020, %f2084;
	ld.shared.f32 	%f2087, [%r128+380];
	fma.rn.f32 	%f2088, %f2087, %f2023, %f2086;
	ld.shared.f32 	%f2089, [%r128+512];
	fma.rn.f32 	%f2090, %f2089, %f1930, %f1672;
	ld.shared.f32 	%f2091, [%r128+516];
	fma.rn.f32 	%f2092, %f2091, %f1933, %f2090;
	ld.shared.f32 	%f2093, [%r128+520];
	fma.rn.f32 	%f2094, %f2093, %f1936, %f2092;
	ld.shared.f32 	%f2095, [%r128+524];
	fma.rn.f32 	%f2096, %f2095, %f1939, %f2094;
	ld.shared.f32 	%f2097, [%r128+528];
	fma.rn.f32 	%f2098, %f2097, %f1942, %f2096;
	ld.shared.f32 	%f2099, [%r128+532];
	fma.rn.f32 	%f2100, %f2099, %f1945, %f2098;
	ld.shared.f32 	%f2101, [%r128+536];
	fma.rn.f32 	%f2102, %f2101, %f1948, %f2100;
	ld.shared.f32 	%f2103, [%r128+540];
	fma.rn.f32 	%f2104, %f2103, %f1951, %f2102;
	ld.shared.f32 	%f2105, [%r128+544];
	fma.rn.f32 	%f2106, %f2105, %f1954, %f2104;
	ld.shared.f32 	%f2107, [%r128+548];
	fma.rn.f32 	%f2108, %f2107, %f1957, %f2106;
	ld.shared.f32 	%f2109, [%r128+552];
	fma.rn.f32 	%f2110, %f2109, %f1960, %f2108;
	ld.shared.f32 	%f2111, [%r128+556];
	fma.rn.f32 	%f2112, %f2111, %f1963, %f2110;
	ld.shared.f32 	%f2113, [%r128+560];
	fma.rn.f32 	%f2114, %f2113, %f1966, %f2112;
	ld.shared.f32 	%f2115, [%r128+564];
	fma.rn.f32 	%f2116, %f2115, %f1969, %f2114;
	ld.shared.f32 	%f2117, [%r128+568];
	fma.rn.f32 	%f2118, %f2117, %f1972, %f2116;
	ld.shared.f32 	%f2119, [%r128+572];
	fma.rn.f32 	%f2120, %f2119, %f1975, %f2118;
	ld.shared.f32 	%f2121, [%r128+576];
	fma.rn.f32 	%f2122, %f2121, %f1978, %f2120;
	ld.shared.f32 	%f2123, [%r128+580];
	fma.rn.f32 	%f2124, %f2123, %f1981, %f2122;
	ld.shared.f32 	%f2125, [%r128+584];
	fma.rn.f32 	%f2126, %f2125, %f1984, %f2124;
	ld.shared.f32 	%f2127, [%r128+588];
	fma.rn.f32 	%f2128, %f2127, %f1987, %f2126;
	ld.shared.f32 	%f2129, [%r128+592];
	fma.rn.f32 	%f2130, %f2129, %f1990, %f2128;
	ld.shared.f32 	%f2131, [%r128+596];
	fma.rn.f32 	%f2132, %f2131, %f1993, %f2130;
	ld.shared.f32 	%f2133, [%r128+600];
	fma.rn.f32 	%f2134, %f2133, %f1996, %f2132;
	ld.shared.f32 	%f2135, [%r128+604];
	fma.rn.f32 	%f2136, %f2135, %f1999, %f2134;
	ld.shared.f32 	%f2137, [%r128+608];
	fma.rn.f32 	%f2138, %f2137, %f2002, %f2136;
	ld.shared.f32 	%f2139, [%r128+612];
	fma.rn.f32 	%f2140, %f2139, %f2005, %f2138;
	ld.shared.f32 	%f2141, [%r128+616];
	fma.rn.f32 	%f2142, %f2141, %f2008, %f2140;
	ld.shared.f32 	%f2143, [%r128+620];
	fma.rn.f32 	%f2144, %f2143, %f2011, %f2142;
	ld.shared.f32 	%f2145, [%r128+624];
	fma.rn.f32 	%f2146, %f2145, %f2014, %f2144;
	ld.shared.f32 	%f2147, [%r128+628];
	fma.rn.f32 	%f2148, %f2147, %f2017, %f2146;
	ld.shared.f32 	%f2149, [%r128+632];
	fma.rn.f32 	%f2150, %f2149, %f2020, %f2148;
	ld.shared.f32 	%f2151, [%r128+636];
	fma.rn.f32 	%f2152, %f2151, %f2023, %f2150;
	ld.shared.f32 	%f2153, [%r128+768];
	fma.rn.f32 	%f2154, %f2153, %f1930, %f1736;
	ld.shared.f32 	%f2155, [%r128+772];
	fma.rn.f32 	%f2156, %f2155, %f1933, %f2154;
	ld.shared.f32 	%f2157, [%r128+776];
	fma.rn.f32 	%f2158, %f2157, %f1936, %f2156;
	ld.shared.f32 	%f2159, [%r128+780];
	fma.rn.f32 	%f2160, %f2159, %f1939, %f2158;
	ld.shared.f32 	%f2161, [%r128+784];
	fma.rn.f32 	%f2162, %f2161, %f1942, %f2160;
	ld.shared.f32 	%f2163, [%r128+788];
	fma.rn.f32 	%f2164, %f2163, %f1945, %f2162;
	ld.shared.f32 	%f2165, [%r128+792];
	fma.rn.f32 	%f2166, %f2165, %f1948, %f2164;
	ld.shared.f32 	%f2167, [%r128+796];
	fma.rn.f32 	%f2168, %f2167, %f1951, %f2166;
	ld.shared.f32 	%f2169, [%r128+800];
	fma.rn.f32 	%f2170, %f2169, %f1954, %f2168;
	ld.shared.f32 	%f2171, [%r128+804];
	fma.rn.f32 	%f2172, %f2171, %f1957, %f2170;
	ld.shared.f32 	%f2173, [%r128+808];
	fma.rn.f32 	%f2174, %f2173, %f1960, %f2172;
	ld.shared.f32 	%f2175, [%r128+812];
	fma.rn.f32 	%f2176, %f2175, %f1963, %f2174;
	ld.shared.f32 	%f2177, [%r128+816];
	fma.rn.f32 	%f2178, %f2177, %f1966, %f2176;
	ld.shared.f32 	%f2179, [%r128+820];
	fma.rn.f32 	%f2180, %f2179, %f1969, %f2178;
	ld.shared.f32 	%f2181, [%r128+824];
	fma.rn.f32 	%f2182, %f2181, %f1972, %f2180;
	ld.shared.f32 	%f2183, [%r128+828];
	fma.rn.f32 	%f2184, %f2183, %f1975, %f2182;
	ld.shared.f32 	%f2185, [%r128+832];
	fma.rn.f32 	%f2186, %f2185, %f1978, %f2184;
	ld.shared.f32 	%f2187, [%r128+836];
	fma.rn.f32 	%f2188, %f2187, %f1981, %f2186;
	ld.shared.f32 	%f2189, [%r128+840];
	fma.rn.f32 	%f2190, %f2189, %f1984, %f2188;
	ld.shared.f32 	%f2191, [%r128+844];
	fma.rn.f32 	%f2192, %f2191, %f1987, %f2190;
	ld.shared.f32 	%f2193, [%r128+848];
	fma.rn.f32 	%f2194, %f2193, %f1990, %f2192;
	ld.shared.f32 	%f2195, [%r128+852];
	fma.rn.f32 	%f2196, %f2195, %f1993, %f2194;
	ld.shared.f32 	%f2197, [%r128+856];
	fma.rn.f32 	%f2198, %f2197, %f1996, %f2196;
	ld.shared.f32 	%f2199, [%r128+860];
	fma.rn.f32 	%f2200, %f2199, %f1999, %f2198;
	ld.shared.f32 	%f2201, [%r128+864];
	fma.rn.f32 	%f2202, %f2201, %f2002, %f2200;
	ld.shared.f32 	%f2203, [%r128+868];
	fma.rn.f32 	%f2204, %f2203, %f2005, %f2202;
	ld.shared.f32 	%f2205, [%r128+872];
	fma.rn.f32 	%f2206, %f2205, %f2008, %f2204;
	ld.shared.f32 	%f2207, [%r128+876];
	fma.rn.f32 	%f2208, %f2207, %f2011, %f2206;
	ld.shared.f32 	%f2209, [%r128+880];
	fma.rn.f32 	%f2210, %f2209, %f2014, %f2208;
	ld.shared.f32 	%f2211, [%r128+884];
	fma.rn.f32 	%f2212, %f2211, %f2017, %f2210;
	ld.shared.f32 	%f2213, [%r128+888];
	fma.rn.f32 	%f2214, %f2213, %f2020, %f2212;
	ld.shared.f32 	%f2215, [%r128+892];
	fma.rn.f32 	%f2216, %f2215, %f2023, %f2214;
	ld.shared.f32 	%f2217, [%r128+1024];
	fma.rn.f32 	%f2218, %f2217, %f1930, %f1800;
	ld.shared.f32 	%f2219, [%r128+1028];
	fma.rn.f32 	%f2220, %f2219, %f1933, %f2218;
	ld.shared.f32 	%f2221, [%r128+1032];
	fma.rn.f32 	%f2222, %f2221, %f1936, %f2220;
	ld.shared.f32 	%f2223, [%r128+1036];
	fma.rn.f32 	%f2224, %f2223, %f1939, %f2222;
	ld.shared.f32 	%f2225, [%r128+1040];
	fma.rn.f32 	%f2226, %f2225, %f1942, %f2224;
	ld.shared.f32 	%f2227, [%r128+1044];
	fma.rn.f32 	%f2228, %f2227, %f1945, %f2226;
	ld.shared.f32 	%f2229, [%r128+1048];
	fma.rn.f32 	%f2230, %f2229, %f1948, %f2228;
	ld.shared.f32 	%f2231, [%r128+1052];
	fma.rn.f32 	%f2232, %f2231, %f1951, %f2230;
	ld.shared.f32 	%f2233, [%r128+1056];
	fma.rn.f32 	%f2234, %f2233, %f1954, %f2232;
	ld.shared.f32 	%f2235, [%r128+1060];
	fma.rn.f32 	%f2236, %f2235, %f1957, %f2234;
	ld.shared.f32 	%f2237, [%r128+1064];
	fma.rn.f32 	%f2238, %f2237, %f1960, %f2236;
	ld.shared.f32 	%f2239, [%r128+1068];
	fma.rn.f32 	%f2240, %f2239, %f1963, %f2238;
	ld.shared.f32 	%f2241, [%r128+1072];
	fma.rn.f32 	%f2242, %f2241, %f1966, %f2240;
	ld.shared.f32 	%f2243, [%r128+1076];
	fma.rn.f32 	%f2244, %f2243, %f1969, %f2242;
	ld.shared.f32 	%f2245, [%r128+1080];
	fma.rn.f32 	%f2246, %f2245, %f1972, %f2244;
	ld.shared.f32 	%f2247, [%r128+1084];
	fma.rn.f32 	%f2248, %f2247, %f1975, %f2246;
	ld.shared.f32 	%f2249, [%r128+1088];
	fma.rn.f32 	%f2250, %f2249, %f1978, %f2248;
	ld.shared.f32 	%f2251, [%r128+1092];
	fma.rn.f32 	%f2252, %f2251, %f1981, %f2250;
	ld.shared.f32 	%f2253, [%r128+1096];
	fma.rn.f32 	%f2254, %f2253, %f1984, %f2252;
	ld.shared.f32 	%f2255, [%r128+1100];
	fma.rn.f32 	%f2256, %f2255, %f1987, %f2254;
	ld.shared.f32 	%f2257, [%r128+1104];
	fma.rn.f32 	%f2258, %f2257, %f1990, %f2256;
	ld.shared.f32 	%f2259, [%r128+1108];
	fma.rn.f32 	%f2260, %f2259, %f1993, %f2258;
	ld.shared.f32 	%f2261, [%r128+1112];
	fma.rn.f32 	%f2262, %f2261, %f1996, %f2260;
	ld.shared.f32 	%f2263, [%r128+1116];
	fma.rn.f32 	%f2264, %f2263, %f1999, %f2262;
	ld.shared.f32 	%f2265, [%r128+1120];
	fma.rn.f32 	%f2266, %f2265, %f2002, %f2264;
	ld.shared.f32 	%f2267, [%r128+1124];
	fma.rn.f32 	%f2268, %f2267, %f2005, %f2266;
	ld.shared.f32 	%f2269, [%r128+1128];
	fma.rn.f32 	%f2270, %f2269, %f2008, %f2268;
	ld.shared.f32 	%f2271, [%r128+1132];
	fma.rn.f32 	%f2272, %f2271, %f2011, %f2270;
	ld.shared.f32 	%f2273, [%r128+1136];
	fma.rn.f32 	%f2274, %f2273, %f2014, %f2272;
	ld.shared.f32 	%f2275, [%r128+1140];
	fma.rn.f32 	%f2276, %f2275, %f2017, %f2274;
	ld.shared.f32 	%f2277, [%r128+1144];
	fma.rn.f32 	%f2278, %f2277, %f2020, %f2276;
	ld.shared.f32 	%f2279, [%r128+1148];
	fma.rn.f32 	%f2280, %f2279, %f2023, %f2278;
	ld.shared.f32 	%f2281, [%r128+1280];
	fma.rn.f32 	%f2282, %f2281, %f1930, %f1864;
	ld.shared.f32 	%f2283, [%r128+1284];
	fma.rn.f32 	%f2284, %f2283, %f1933, %f2282;
	ld.shared.f32 	%f2285, [%r128+1288];
	fma.rn.f32 	%f2286, %f2285, %f1936, %f2284;
	ld.shared.f32 	%f2287, [%r128+1292];
	fma.rn.f32 	%f2288, %f2287, %f1939, %f2286;
	ld.shared.f32 	%f2289, [%r128+1296];
	fma.rn.f32 	%f2290, %f2289, %f1942, %f2288;
	ld.shared.f32 	%f2291, [%r128+1300];
	fma.rn.f32 	%f2292, %f2291, %f1945, %f2290;
	ld.shared.f32 	%f2293, [%r128+1304];
	fma.rn.f32 	%f2294, %f2293, %f1948, %f2292;
	ld.shared.f32 	%f2295, [%r128+1308];
	fma.rn.f32 	%f2296, %f2295, %f1951, %f2294;
	ld.shared.f32 	%f2297, [%r128+1312];
	fma.rn.f32 	%f2298, %f2297, %f1954, %f2296;
	ld.shared.f32 	%f2299, [%r128+1316];
	fma.rn.f32 	%f2300, %f2299, %f1957, %f2298;
	ld.shared.f32 	%f2301, [%r128+1320];
	fma.rn.f32 	%f2302, %f2301, %f1960, %f2300;
	ld.shared.f32 	%f2303, [%r128+1324];
	fma.rn.f32 	%f2304, %f2303, %f1963, %f2302;
	ld.shared.f32 	%f2305, [%r128+1328];
	fma.rn.f32 	%f2306, %f2305, %f1966, %f2304;
	ld.shared.f32 	%f2307, [%r128+1332];
	fma.rn.f32 	%f2308, %f2307, %f1969, %f2306;
	ld.shared.f32 	%f2309, [%r128+1336];
	fma.rn.f32 	%f2310, %f2309, %f1972, %f2308;
	ld.shared.f32 	%f2311, [%r128+1340];
	fma.rn.f32 	%f2312, %f2311, %f1975, %f2310;
	ld.shared.f32 	%f2313, [%r128+1344];
	fma.rn.f32 	%f2314, %f2313, %f1978, %f2312;
	ld.shared.f32 	%f2315, [%r128+1348];
	fma.rn.f32 	%f2316, %f2315, %f1981, %f2314;
	ld.shared.f32 	%f2317, [%r128+1352];
	fma.rn.f32 	%f2318, %f2317, %f1984, %f2316;
	ld.shared.f32 	%f2319, [%r128+1356];
	fma.rn.f32 	%f2320, %f2319, %f1987, %f2318;
	ld.shared.f32 	%f2321, [%r128+1360];
	fma.rn.f32 	%f2322, %f2321, %f1990, %f2320;
	ld.shared.f32 	%f2323, [%r128+1364];
	fma.rn.f32 	%f2324, %f2323, %f1993, %f2322;
	ld.shared.f32 	%f2325, [%r128+1368];
	fma.rn.f32 	%f2326, %f2325, %f1996, %f2324;
	ld.shared.f32 	%f2327, [%r128+1372];
	fma.rn.f32 	%f2328, %f2327, %f1999, %f2326;
	ld.shared.f32 	%f2329, [%r128+1376];
	fma.rn.f32 	%f2330, %f2329, %f2002, %f2328;
	ld.shared.f32 	%f2331, [%r128+1380];
	fma.rn.f32 	%f2332, %f2331, %f2005, %f2330;
	ld.shared.f32 	%f2333, [%r128+1384];
	fma.rn.f32 	%f2334, %f2333, %f2008, %f2332;
	ld.shared.f32 	%f2335, [%r128+1388];
	fma.rn.f32 	%f2336, %f2335, %f2011, %f2334;
	ld.shared.f32 	%f2337, [%r128+1392];
	fma.rn.f32 	%f2338, %f2337, %f2014, %f2336;
	ld.shared.f32 	%f2339, [%r128+1396];
	fma.rn.f32 	%f2340, %f2339, %f2017, %f2338;
	ld.shared.f32 	%f2341, [%r128+1400];
	fma.rn.f32 	%f2342, %f2341, %f2020, %f2340;
	ld.shared.f32 	%f2343, [%r128+1404];
	fma.rn.f32 	%f2344, %f2343, %f2023, %f2342;
	ld.shared.f32 	%f2345, [%r128+1536];
	fma.rn.f32 	%f2346, %f2345, %f1930, %f1928;
	ld.shared.f32 	%f2347, [%r128+1540];
	fma.rn.f32 	%f2348, %f2347, %f1933, %f2346;
	ld.shared.f32 	%f2349, [%r128+1544];
	fma.rn.f32 	%f2350, %f2349, %f1936, %f2348;
	ld.shared.f32 	%f2351, [%r128+1548];
	fma.rn.f32 	%f2352, %f2351, %f1939, %f2350;
	ld.shared.f32 	%f2353, [%r128+1552];
	fma.rn.f32 	%f2354, %f2353, %f1942, %f2352;
	ld.shared.f32 	%f2355, [%r128+1556];
	fma.rn.f32 	%f2356, %f2355, %f1945, %f2354;
	ld.shared.f32 	%f2357, [%r128+1560];
	fma.rn.f32 	%f2358, %f2357, %f1948, %f2356;
	ld.shared.f32 	%f2359, [%r128+1564];
	fma.rn.f32 	%f2360, %f2359, %f1951, %f2358;
	ld.shared.f32 	%f2361, [%r128+1568];
	fma.rn.f32 	%f2362, %f2361, %f1954, %f2360;
	ld.shared.f32 	%f2363, [%r128+1572];
	fma.rn.f32 	%f2364, %f2363, %f1957, %f2362;
	ld.shared.f32 	%f2365, [%r128+1576];
	fma.rn.f32 	%f2366, %f2365, %f1960, %f2364;
	ld.shared.f32 	%f2367, [%r128+1580];
	fma.rn.f32 	%f2368, %f2367, %f1963, %f2366;
	ld.shared.f32 	%f2369, [%r128+1584];
	fma.rn.f32 	%f2370, %f2369, %f1966, %f2368;
	ld.shared.f32 	%f2371, [%r128+1588];
	fma.rn.f32 	%f2372, %f2371, %f1969, %f2370;
	ld.shared.f32 	%f2373, [%r128+1592];
	fma.rn.f32 	%f2374, %f2373, %f1972, %f2372;
	ld.shared.f32 	%f2375, [%r128+1596];
	fma.rn.f32 	%f2376, %f2375, %f1975, %f2374;
	ld.shared.f32 	%f2377, [%r128+1600];
	fma.rn.f32 	%f2378, %f2377, %f1978, %f2376;
	ld.shared.f32 	%f2379, [%r128+1604];
	fma.rn.f32 	%f2380, %f2379, %f1981, %f2378;
	ld.shared.f32 	%f2381, [%r128+1608];
	fma.rn.f32 	%f2382, %f2381, %f1984, %f2380;
	ld.shared.f32 	%f2383, [%r128+1612];
	fma.rn.f32 	%f2384, %f2383, %f1987, %f2382;
	ld.shared.f32 	%f2385, [%r128+1616];
	fma.rn.f32 	%f2386, %f2385, %f1990, %f2384;
	ld.shared.f32 	%f2387, [%r128+1620];
	fma.rn.f32 	%f2388, %f2387, %f1993, %f2386;
	ld.shared.f32 	%f2389, [%r128+1624];
	fma.rn.f32 	%f2390, %f2389, %f1996, %f2388;
	ld.shared.f32 	%f2391, [%r128+1628];
	fma.rn.f32 	%f2392, %f2391, %f1999, %f2390;
	ld.shared.f32 	%f2393, [%r128+1632];
	fma.rn.f32 	%f2394, %f2393, %f2002, %f2392;
	ld.shared.f32 	%f2395, [%r128+1636];
	fma.rn.f32 	%f2396, %f2395, %f2005, %f2394;
	ld.shared.f32 	%f2397, [%r128+1640];
	fma.rn.f32 	%f2398, %f2397, %f2008, %f2396;
	ld.shared.f32 	%f2399, [%r128+1644];
	fma.rn.f32 	%f2400, %f2399, %f2011, %f2398;
	ld.shared.f32 	%f2401, [%r128+1648];
	fma.rn.f32 	%f2402, %f2401, %f2014, %f2400;
	ld.shared.f32 	%f2403, [%r128+1652];
	fma.rn.f32 	%f2404, %f2403, %f2017, %f2402;
	ld.shared.f32 	%f2405, [%r128+1656];
	fma.rn.f32 	%f2406, %f2405, %f2020, %f2404;
	ld.shared.f32 	%f2407, [%r128+1660];
	fma.rn.f32 	%f2408, %f2407, %f2023, %f2406;
	ld.shared.f32 	%f2409, [%r128+128];
	ld.shared.f32 	%f2410, [%r131+2048];
	fma.rn.f32 	%f2411, %f2409, %f2410, %f2024;
	ld.shared.f32 	%f2412, [%r128+132];
	ld.shared.f32 	%f2413, [%r131+2112];
	fma.rn.f32 	%f2414, %f2412, %f2413, %f2411;
	ld.shared.f32 	%f2415, [%r128+136];
	ld.shared.f32 	%f2416, [%r131+2176];
	fma.rn.f32 	%f2417, %f2415, %f2416, %f2414;
	ld.shared.f32 	%f2418, [%r128+140];
	ld.shared.f32 	%f2419, [%r131+2240];
	fma.rn.f32 	%f2420, %f2418, %f2419, %f2417;
	ld.shared.f32 	%f2421, [%r128+144];
	ld.shared.f32 	%f2422, [%r131+2304];
	fma.rn.f32 	%f2423, %f2421, %f2422, %f2420;
	ld.shared.f32 	%f2424, [%r128+148];
	ld.shared.f32 	%f2425, [%r131+2368];
	fma.rn.f32 	%f2426, %f2424, %f2425, %f2423;
	ld.shared.f32 	%f2427, [%r128+152];
	ld.shared.f32 	%f2428, [%r131+2432];
	fma.rn.f32 	%f2429, %f2427, %f2428, %f2426;
	ld.shared.f32 	%f2430, [%r128+156];
	ld.shared.f32 	%f2431, [%r131+2496];
	fma.rn.f32 	%f2432, %f2430, %f2431, %f2429;
	ld.shared.f32 	%f2433, [%r128+160];
	ld.shared.f32 	%f2434, [%r131+2560];
	fma.rn.f32 	%f2435, %f2433, %f2434, %f2432;
	ld.shared.f32 	%f2436, [%r128+164];
	ld.shared.f32 	%f2437, [%r131+2624];
	fma.rn.f32 	%f2438, %f2436, %f2437, %f2435;
	ld.shared.f32 	%f2439, [%r128+168];
	ld.shared.f32 	%f2440, [%r131+2688];
	fma.rn.f32 	%f2441, %f2439, %f2440, %f2438;
	ld.shared.f32 	%f2442, [%r128+172];
	ld.shared.f32 	%f2443, [%r131+2752];
	fma.rn.f32 	%f2444, %f2442, %f2443, %f2441;
	ld.shared.f32 	%f2445, [%r128+176];
	ld.shared.f32 	%f2446, [%r131+2816];
	fma.rn.f32 	%f2447, %f2445, %f2446, %f2444;
	ld.shared.f32 	%f2448, [%r128+180];
	ld.shared.f32 	%f2449, [%r131+2880];
	fma.rn.f32 	%f2450, %f2448, %f2449, %f2447;
	ld.shared.f32 	%f2451, [%r128+184];
	ld.shared.f32 	%f2452, [%r131+2944];
	fma.rn.f32 	%f2453, %f2451, %f2452, %f2450;
	ld.shared.f32 	%f2454, [%r128+188];
	ld.shared.f32 	%f2455, [%r131+3008];
	fma.rn.f32 	%f2456, %f2454, %f2455, %f2453;
	ld.shared.f32 	%f2457, [%r128+192];
	ld.shared.f32 	%f2458, [%r131+3072];
	fma.rn.f32 	%f2459, %f2457, %f2458, %f2456;
	ld.shared.f32 	%f2460, [%r128+196];
	ld.shared.f32 	%f2461, [%r131+3136];
	fma.rn.f32 	%f2462, %f2460, %f2461, %f2459;
	ld.shared.f32 	%f2463, [%r128+200];
	ld.shared.f32 	%f2464, [%r131+3200];
	fma.rn.f32 	%f2465, %f2463, %f2464, %f2462;
	ld.shared.f32 	%f2466, [%r128+204];
	ld.shared.f32 	%f2467, [%r131+3264];
	fma.rn.f32 	%f2468, %f2466, %f2467, %f2465;
	ld.shared.f32 	%f2469, [%r128+208];
	ld.shared.f32 	%f2470, [%r131+3328];
	fma.rn.f32 	%f2471, %f2469, %f2470, %f2468;
	ld.shared.f32 	%f2472, [%r128+212];
	ld.shared.f32 	%f2473, [%r131+3392];
	fma.rn.f32 	%f2474, %f2472, %f2473, %f2471;
	ld.shared.f32 	%f2475, [%r128+216];
	ld.shared.f32 	%f2476, [%r131+3456];
	fma.rn.f32 	%f2477, %f2475, %f2476, %f2474;
	ld.shared.f32 	%f2478, [%r128+220];
	ld.shared.f32 	%f2479, [%r131+3520];
	fma.rn.f32 	%f2480, %f2478, %f2479, %f2477;
	ld.shared.f32 	%f2481, [%r128+224];
	ld.shared.f32 	%f2482, [%r131+3584];
	fma.rn.f32 	%f2483, %f2481, %f2482, %f2480;
	ld.shared.f32 	%f2484, [%r128+228];
	ld.shared.f32 	%f2485, [%r131+3648];
	fma.rn.f32 	%f2486, %f2484, %f2485, %f2483;
	ld.shared.f32 	%f2487, [%r128+232];
	ld.shared.f32 	%f2488, [%r131+3712];
	fma.rn.f32 	%f2489, %f2487, %f2488, %f2486;
	ld.shared.f32 	%f2490, [%r128+236];
	ld.shared.f32 	%f2491, [%r131+3776];
	fma.rn.f32 	%f2492, %f2490, %f2491, %f2489;
	ld.shared.f32 	%f2493, [%r128+240];
	ld.shared.f32 	%f2494, [%r131+3840];
	fma.rn.f32 	%f2495, %f2493, %f2494, %f2492;
	ld.shared.f32 	%f2496, [%r128+244];
	ld.shared.f32 	%f2497, [%r131+3904];
	fma.rn.f32 	%f2498, %f2496, %f2497, %f2495;
	ld.shared.f32 	%f2499, [%r128+248];
	ld.shared.f32 	%f2500, [%r131+3968];
	fma.rn.f32 	%f2501, %f2499, %f2500, %f2498;
	ld.shared.f32 	%f2502, [%r128+252];
	ld.shared.f32 	%f2503, [%r131+4032];
	fma.rn.f32 	%f2504, %f2502, %f2503, %f2501;
	ld.shared.f32 	%f2505, [%r128+384];
	fma.rn.f32 	%f2506, %f2505, %f2410, %f2088;
	ld.shared.f32 	%f2507, [%r128+388];
	fma.rn.f32 	%f2508, %f2507, %f2413, %f2506;
	ld.shared.f32 	%f2509, [%r128+392];
	fma.rn.f32 	%f2510, %f2509, %f2416, %f2508;
	ld.shared.f32 	%f2511, [%r128+396];
	fma.rn.f32 	%f2512, %f2511, %f2419, %f2510;
	ld.shared.f32 	%f2513, [%r128+400];
	fma.rn.f32 	%f2514, %f2513, %f2422, %f2512;
	ld.shared.f32 	%f2515, [%r128+404];
	fma.rn.f32 	%f2516, %f2515, %f2425, %f2514;
	ld.shared.f32 	%f2517, [%r128+408];
	fma.rn.f32 	%f2518, %f2517, %f2428, %f2516;
	ld.shared.f32 	%f2519, [%r128+412];
	fma.rn.f32 	%f2520, %f2519, %f2431, %f2518;
	ld.shared.f32 	%f2521, [%r128+416];
	fma.rn.f32 	%f2522, %f2521, %f2434, %f2520;
	ld.shared.f32 	%f2523, [%r128+420];
	fma.rn.f32 	%f2524, %f2523, %f2437, %f2522;
	ld.shared.f32 	%f2525, [%r128+424];
	fma.rn.f32 	%f2526, %f2525, %f2440, %f2524;
	ld.shared.f32 	%f2527, [%r128+428];
	fma.rn.f32 	%f2528, %f2527, %f2443, %f2526;
	ld.shared.f32 	%f2529, [%r128+432];
	fma.rn.f32 	%f2530, %f2529, %f2446, %f2528;
	ld.shared.f32 	%f2531, [%r128+436];
	fma.rn.f32 	%f2532, %f2531, %f2449, %f2530;
	ld.shared.f32 	%f2533, [%r128+440];
	fma.rn.f32 	%f2534, %f2533, %f2452, %f2532;
	ld.shared.f32 	%f2535, [%r128+444];
	fma.rn.f32 	%f2536, %f2535, %f2455, %f2534;
	ld.shared.f32 	%f2537, [%r128+448];
	fma.rn.f32 	%f2538, %f2537, %f2458, %f2536;
	ld.shared.f32 	%f2539, [%r128+452];
	fma.rn.f32 	%f2540, %f2539, %f2461, %f2538;
	ld.shared.f32 	%f2541, [%r128+456];
	fma.rn.f32 	%f2542, %f2541, %f2464, %f2540;
	ld.shared.f32 	%f2543, [%r128+460];
	fma.rn.f32 	%f2544, %f2543, %f2467, %f2542;
	ld.shared.f32 	%f2545, [%r128+464];
	fma.rn.f32 	%f2546, %f2545, %f2470, %f2544;
	ld.shared.f32 	%f2547, [%r128+468];
	fma.rn.f32 	%f2548, %f2547, %f2473, %f2546;
	ld.shared.f32 	%f2549, [%r128+472];
	fma.rn.f32 	%f2550, %f2549, %f2476, %f2548;
	ld.shared.f32 	%f2551, [%r128+476];
	fma.rn.f32 	%f2552, %f2551, %f2479, %f2550;
	ld.shared.f32 	%f2553, [%r128+480];
	fma.rn.f32 	%f2554, %f2553, %f2482, %f2552;
	ld.shared.f32 	%f2555, [%r128+484];
	fma.rn.f32 	%f2556, %f2555, %f2485, %f2554;
	ld.shared.f32 	%f2557, [%r128+488];
	fma.rn.f32 	%f2558, %f2557, %f2488, %f2556;
	ld.shared.f32 	%f2559, [%r128+492];
	fma.rn.f32 	%f2560, %f2559, %f2491, %f2558;
	ld.shared.f32 	%f2561, [%r128+496];
	fma.rn.f32 	%f2562, %f2561, %f2494, %f2560;
	ld.shared.f32 	%f2563, [%r128+500];
	fma.rn.f32 	%f2564, %f2563, %f2497, %f2562;
	ld.shared.f32 	%f2565, [%r128+504];
	fma.rn.f32 	%f2566, %f2565, %f2500, %f2564;
	ld.shared.f32 	%f2567, [%r128+508];
	fma.rn.f32 	%f2568, %f2567, %f2503, %f2566;
	ld.shared.f32 	%f2569, [%r128+640];
	fma.rn.f32 	%f2570, %f2569, %f2410, %f2152;
	ld.shared.f32 	%f2571, [%r128+644];
	fma.rn.f32 	%f2572, %f2571, %f2413, %f2570;
	ld.shared.f32 	%f2573, [%r128+648];
	fma.rn.f32 	%f2574, %f2573, %f2416, %f2572;
	ld.shared.f32 	%f2575, [%r128+652];
	fma.rn.f32 	%f2576, %f2575, %f2419, %f2574;
	ld.shared.f32 	%f2577, [%r128+656];
	fma.rn.f32 	%f2578, %f2577, %f2422, %f2576;
	ld.shared.f32 	%f2579, [%r128+660];
	fma.rn.f32 	%f2580, %f2579, %f2425, %f2578;
	ld.shared.f32 	%f2581, [%r128+664];
	fma.rn.f32 	%f2582, %f2581, %f2428, %f2580;
	ld.shared.f32 	%f2583, [%r128+668];
	fma.rn.f32 	%f2584, %f2583, %f2431, %f2582;
	ld.shared.f32 	%f2585, [%r128+672];
	fma.rn.f32 	%f2586, %f2585, %f2434, %f2584;
	ld.shared.f32 	%f2587, [%r128+676];
	fma.rn.f32 	%f2588, %f2587, %f2437, %f2586;
	ld.shared.f32 	%f2589, [%r128+680];
	fma.rn.f32 	%f2590, %f2589, %f2440, %f2588;
	ld.shared.f32 	%f2591, [%r128+684];
	fma.rn.f32 	%f2592, %f2591, %f2443, %f2590;
	ld.shared.f32 	%f2593, [%r128+688];
	fma.rn.f32 	%f2594, %f2593, %f2446, %f2592;
	ld.shared.f32 	%f2595, [%r128+692];
	fma.rn.f32 	%f2596, %f2595, %f2449, %f2594;
	ld.shared.f32 	%f2597, [%r128+696];
	fma.rn.f32 	%f2598, %f2597, %f2452, %f2596;
	ld.shared.f32 	%f2599, [%r128+700];
	fma.rn.f32 	%f2600, %f2599, %f2455, %f2598;
	ld.shared.f32 	%f2601, [%r128+704];
	fma.rn.f32 	%f2602, %f2601, %f2458, %f2600;
	ld.shared.f32 	%f2603, [%r128+708];
	fma.rn.f32 	%f2604, %f2603, %f2461, %f2602;
	ld.shared.f32 	%f2605, [%r128+712];
	fma.rn.f32 	%f2606, %f2605, %f2464, %f2604;
	ld.shared.f32 	%f2607, [%r128+716];
	fma.rn.f32 	%f2608, %f2607, %f2467, %f2606;
	ld.shared.f32 	%f2609, [%r128+720];
	fma.rn.f32 	%f2610, %f2609, %f2470, %f2608;
	ld.shared.f32 	%f2611, [%r128+724];
	fma.rn.f32 	%f2612, %f2611, %f2473, %f2610;
	ld.shared.f32 	%f2613, [%r128+728];
	fma.rn.f32 	%f2614, %f2613, %f2476, %f2612;
	ld.shared.f32 	%f2615, [%r128+732];
	fma.rn.f32 	%f2616, %f2615, %f2479, %f2614;
	ld.shared.f32 	%f2617, [%r128+736];
	fma.rn.f32 	%f2618, %f2617, %f2482, %f2616;
	ld.shared.f32 	%f2619, [%r128+740];
	fma.rn.f32 	%f2620, %f2619, %f2485, %f2618;
	ld.shared.f32 	%f2621, [%r128+744];
	fma.rn.f32 	%f2622, %f2621, %f2488, %f2620;
	ld.shared.f32 	%f2623, [%r128+748];
	fma.rn.f32 	%f2624, %f2623, %f2491, %f2622;
	ld.shared.f32 	%f2625, [%r128+752];
	fma.rn.f32 	%f2626, %f2625, %f2494, %f2624;
	ld.shared.f32 	%f2627, [%r128+756];
	fma.rn.f32 	%f2628, %f2627, %f2497, %f2626;
	ld.shared.f32 	%f2629, [%r128+760];
	fma.rn.f32 	%f2630, %f2629, %f2500, %f2628;
	ld.shared.f32 	%f2631, [%r128+764];
	fma.rn.f32 	%f2632, %f2631, %f2503, %f2630;
	ld.shared.f32 	%f2633, [%r128+896];
	fma.rn.f32 	%f2634, %f2633, %f2410, %f2216;
	ld.shared.f32 	%f2635, [%r128+900];
	fma.rn.f32 	%f2636, %f2635, %f2413, %f2634;
	ld.shared.f32 	%f2637, [%r128+904];
	fma.rn.f32 	%f2638, %f2637, %f2416, %f2636;
	ld.shared.f32 	%f2639, [%r128+908];
	fma.rn.f32 	%f2640, %f2639, %f2419, %f2638;
	ld.shared.f32 	%f2641, [%r128+912];
	fma.rn.f32 	%f2642, %f2641, %f2422, %f2640;
	ld.shared.f32 	%f2643, [%r128+916];
	fma.rn.f32 	%f2644, %f2643, %f2425, %f2642;
	ld.shared.f32 	%f2645, [%r128+920];
	fma.rn.f32 	%f2646, %f2645, %f2428, %f2644;
	ld.shared.f32 	%f2647, [%r128+924];
	fma.rn.f32 	%f2648, %f2647, %f2431, %f2646;
	ld.shared.f32 	%f2649, [%r128+928];
	fma.rn.f32 	%f2650, %f2649, %f2434, %f2648;
	ld.shared.f32 	%f2651, [%r128+932];
	fma.rn.f32 	%f2652, %f2651, %f2437, %f2650;
	ld.shared.f32 	%f2653, [%r128+936];
	fma.rn.f32 	%f2654, %f2653, %f2440, %f2652;
	ld.shared.f32 	%f2655, [%r128+940];
	fma.rn.f32 	%f2656, %f2655, %f2443, %f2654;
	ld.shared.f32 	%f2657, [%r128+944];
	fma.rn.f32 	%f2658, %f2657, %f2446, %f2656;
	ld.shared.f32 	%f2659, [%r128+948];
	fma.rn.f32 	%f2660, %f2659, %f2449, %f2658;
	ld.shared.f32 	%f2661, [%r128+952];
	fma.rn.f32 	%f2662, %f2661, %f2452, %f2660;
	ld.shared.f32 	%f2663, [%r128+956];
	fma.rn.f32 	%f2664, %f2663, %f2455, %f2662;
	ld.shared.f32 	%f2665, [%r128+960];
	fma.rn.f32 	%f2666, %f2665, %f2458, %f2664;
	ld.shared.f32 	%f2667, [%r128+964];
	fma.rn.f32 	%f2668, %f2667, %f2461, %f2666;
	ld.shared.f32 	%f2669, [%r128+968];
	fma.rn.f32 	%f2670, %f2669, %f2464, %f2668;
	ld.shared.f32 	%f2671, [%r128+972];
	fma.rn.f32 	%f2672, %f2671, %f2467, %f2670;
	ld.shared.f32 	%f2673, [%r128+976];
	fma.rn.f32 	%f2674, %f2673, %f2470, %f2672;
	ld.shared.f32 	%f2675, [%r128+980];
	fma.rn.f32 	%f2676, %f2675, %f2473, %f2674;
	ld.shared.f32 	%f2677, [%r128+984];
	fma.rn.f32 	%f2678, %f2677, %f2476, %f2676;
	ld.shared.f32 	%f2679, [%r128+988];
	fma.rn.f32 	%f2680, %f2679, %f2479, %f2678;
	ld.shared.f32 	%f2681, [%r128+992];
	fma.rn.f32 	%f2682, %f2681, %f2482, %f2680;
	ld.shared.f32 	%f2683, [%r128+996];
	fma.rn.f32 	%f2684, %f2683, %f2485, %f2682;
	ld.shared.f32 	%f2685, [%r128+1000];
	fma.rn.f32 	%f2686, %f2685, %f2488, %f2684;
	ld.shared.f32 	%f2687, [%r128+1004];
	fma.rn.f32 	%f2688, %f2687, %f2491, %f2686;
	ld.shared.f32 	%f2689, [%r128+1008];
	fma.rn.f32 	%f2690, %f2689, %f2494, %f2688;
	ld.shared.f32 	%f2691, [%r128+1012];
	fma.rn.f32 	%f2692, %f2691, %f2497, %f2690;
	ld.shared.f32 	%f2693, [%r128+1016];
	fma.rn.f32 	%f2694, %f2693, %f2500, %f2692;
	ld.shared.f32 	%f2695, [%r128+1020];
	fma.rn.f32 	%f2696, %f2695, %f2503, %f2694;
	ld.shared.f32 	%f2697, [%r128+1152];
	fma.rn.f32 	%f2698, %f2697, %f2410, %f2280;
	ld.shared.f32 	%f2699, [%r128+1156];
	fma.rn.f32 	%f2700, %f2699, %f2413, %f2698;
	ld.shared.f32 	%f2701, [%r128+1160];
	fma.rn.f32 	%f2702, %f2701, %f2416, %f2700;
	ld.shared.f32 	%f2703, [%r128+1164];
	fma.rn.f32 	%f2704, %f2703, %f2419, %f2702;
	ld.shared.f32 	%f2705, [%r128+1168];
	fma.rn.f32 	%f2706, %f2705, %f2422, %f2704;
	ld.shared.f32 	%f2707, [%r128+1172];
	fma.rn.f32 	%f2708, %f2707, %f2425, %f2706;
	ld.shared.f32 	%f2709, [%r128+1176];
	fma.rn.f32 	%f2710, %f2709, %f2428, %f2708;
	ld.shared.f32 	%f2711, [%r128+1180];
	fma.rn.f32 	%f2712, %f2711, %f2431, %f2710;
	ld.shared.f32 	%f2713, [%r128+1184];
	fma.rn.f32 	%f2714, %f2713, %f2434, %f2712;
	ld.shared.f32 	%f2715, [%r128+1188];
	fma.rn.f32 	%f2716, %f2715, %f2437, %f2714;
	ld.shared.f32 	%f2717, [%r128+1192];
	fma.rn.f32 	%f2718, %f2717, %f2440, %f2716;
	ld.shared.f32 	%f2719, [%r128+1196];
	fma.rn.f32 	%f2720, %f2719, %f2443, %f2718;
	ld.shared.f32 	%f2721, [%r128+1200];
	fma.rn.f32 	%f2722, %f2721, %f2446, %f2720;
	ld.shared.f32 	%f2723, [%r128+1204];
	fma.rn.f32 	%f2724, %f2723, %f2449, %f2722;
	ld.shared.f32 	%f2725, [%r128+1208];
	fma.rn.f32 	%f2726, %f2725, %f2452, %f2724;
	ld.shared.f32 	%f2727, [%r128+1212];
	fma.rn.f32 	%f2728, %f2727, %f2455, %f2726;
	ld.shared.f32 	%f2729, [%r128+1216];
	fma.rn.f32 	%f2730, %f2729, %f2458, %f2728;
	ld.shared.f32 	%f2731, [%r128+1220];
	fma.rn.f32 	%f2732, %f2731, %f2461, %f2730;
	ld.shared.f32 	%f2733, [%r128+1224];
	fma.rn.f32 	%f2734, %f2733, %f2464, %f2732;
	ld.shared.f32 	%f2735, [%r128+1228];
	fma.rn.f32 	%f2736, %f2735, %f2467, %f2734;
	ld.shared.f32 	%f2737, [%r128+1232];
	fma.rn.f32 	%f2738, %f2737, %f2470, %f2736;
	ld.shared.f32 	%f2739, [%r128+1236];
	fma.rn.f32 	%f2740, %f2739, %f2473, %f2738;
	ld.shared.f32 	%f2741, [%r128+1240];
	fma.rn.f32 	%f2742, %f2741, %f2476, %f2740;
	ld.shared.f32 	%f2743, [%r128+1244];
	fma.rn.f32 	%f2744, %f2743, %f2479, %f2742;
	ld.shared.f32 	%f2745, [%r128+1248];
	fma.rn.f32 	%f2746, %f2745, %f2482, %f2744;
	ld.shared.f32 	%f2747, [%r128+1252];
	fma.rn.f32 	%f2748, %f2747, %f2485, %f2746;
	ld.shared.f32 	%f2749, [%r128+1256];
	fma.rn.f32 	%f2750, %f2749, %f2488, %f2748;
	ld.shared.f32 	%f2751, [%r128+1260];
	fma.rn.f32 	%f2752, %f2751, %f2491, %f2750;
	ld.shared.f32 	%f2753, [%r128+1264];
	fma.rn.f32 	%f2754, %f2753, %f2494, %f2752;
	ld.shared.f32 	%f2755, [%r128+1268];
	fma.rn.f32 	%f2756, %f2755, %f2497, %f2754;
	ld.shared.f32 	%f2757, [%r128+1272];
	fma.rn.f32 	%f2758, %f2757, %f2500, %f2756;
	ld.shared.f32 	%f2759, [%r128+1276];
	fma.rn.f32 	%f2760, %f2759, %f2503, %f2758;
	ld.shared.f32 	%f2761, [%r128+1408];
	fma.rn.f32 	%f2762, %f2761, %f2410, %f2344;
	ld.shared.f32 	%f2763, [%r128+1412];
	fma.rn.f32 	%f2764, %f2763, %f2413, %f2762;
	ld.shared.f32 	%f2765, [%r128+1416];
	fma.rn.f32 	%f2766, %f2765, %f2416, %f2764;
	ld.shared.f32 	%f2767, [%r128+1420];
	fma.rn.f32 	%f2768, %f2767, %f2419, %f2766;
	ld.shared.f32 	%f2769, [%r128+1424];
	fma.rn.f32 	%f2770, %f2769, %f2422, %f2768;
	ld.shared.f32 	%f2771, [%r128+1428];
	fma.rn.f32 	%f2772, %f2771, %f2425, %f2770;
	ld.shared.f32 	%f2773, [%r128+1432];
	fma.rn.f32 	%f2774, %f2773, %f2428, %f2772;
	ld.shared.f32 	%f2775, [%r128+1436];
	fma.rn.f32 	%f2776, %f2775, %f2431, %f2774;
	ld.shared.f32 	%f2777, [%r128+1440];
	fma.rn.f32 	%f2778, %f2777, %f2434, %f2776;
	ld.shared.f32 	%f2779, [%r128+1444];
	fma.rn.f32 	%f2780, %f2779, %f2437, %f2778;
	ld.shared.f32 	%f2781, [%r128+1448];
	fma.rn.f32 	%f2782, %f2781, %f2440, %f2780;
	ld.shared.f32 	%f2783, [%r128+1452];
	fma.rn.f32 	%f2784, %f2783, %f2443, %f2782;
	ld.shared.f32 	%f2785, [%r128+1456];
	fma.rn.f32 	%f2786, %f2785, %f2446, %f2784;
	ld.shared.f32 	%f2787, [%r128+1460];
	fma.rn.f32 	%f2788, %f2787, %f2449, %f2786;
	ld.shared.f32 	%f2789, [%r128+1464];
	fma.rn.f32 	%f2790, %f2789, %f2452, %f2788;
	ld.shared.f32 	%f2791, [%r128+1468];
	fma.rn.f32 	%f2792, %f2791, %f2455, %f2790;
	ld.shared.f32 	%f2793, [%r128+1472];
	fma.rn.f32 	%f2794, %f2793, %f2458, %f2792;
	ld.shared.f32 	%f2795, [%r128+1476];
	fma.rn.f32 	%f2796, %f2795, %f2461, %f2794;
	ld.shared.f32 	%f2797, [%r128+1480];
	fma.rn.f32 	%f2798, %f2797, %f2464, %f2796;
	ld.shared.f32 	%f2799, [%r128+1484];
	fma.rn.f32 	%f2800, %f2799, %f2467, %f2798;
	ld.shared.f32 	%f2801, [%r128+1488];
	fma.rn.f32 	%f2802, %f2801, %f2470, %f2800;
	ld.shared.f32 	%f2803, [%r128+1492];
	fma.rn.f32 	%f2804, %f2803, %f2473, %f2802;
	ld.shared.f32 	%f2805, [%r128+1496];
	fma.rn.f32 	%f2806, %f2805, %f2476, %f2804;
	ld.shared.f32 	%f2807, [%r128+1500];
	fma.rn.f32 	%f2808, %f2807, %f2479, %f2806;
	ld.shared.f32 	%f2809, [%r128+1504];
	fma.rn.f32 	%f2810, %f2809, %f2482, %f2808;
	ld.shared.f32 	%f2811, [%r128+1508];
	fma.rn.f32 	%f2812, %f2811, %f2485, %f2810;
	ld.shared.f32 	%f2813, [%r128+1512];
	fma.rn.f32 	%f2814, %f2813, %f2488, %f2812;
	ld.shared.f32 	%f2815, [%r128+1516];
	fma.rn.f32 	%f2816, %f2815, %f2491, %f2814;
	ld.shared.f32 	%f2817, [%r128+1520];
	fma.rn.f32 	%f2818, %f2817, %f2494, %f2816;
	ld.shared.f32 	%f2819, [%r128+1524];
	fma.rn.f32 	%f2820, %f2819, %f2497, %f2818;
	ld.shared.f32 	%f2821, [%r128+1528];
	fma.rn.f32 	%f2822, %f2821, %f2500, %f2820;
	ld.shared.f32 	%f2823, [%r128+1532];
	fma.rn.f32 	%f2824, %f2823, %f2503, %f2822;
	ld.shared.f32 	%f2825, [%r128+1664];
	fma.rn.f32 	%f2826, %f2825, %f2410, %f2408;
	ld.shared.f32 	%f2827, [%r128+1668];
	fma.rn.f32 	%f2828, %f2827, %f2413, %f2826;
	ld.shared.f32 	%f2829, [%r128+1672];
	fma.rn.f32 	%f2830, %f2829, %f2416, %f2828;
	ld.shared.f32 	%f2831, [%r128+1676];
	fma.rn.f32 	%f2832, %f2831, %f2419, %f2830;
	ld.shared.f32 	%f2833, [%r128+1680];
	fma.rn.f32 	%f2834, %f2833, %f2422, %f2832;
	ld.shared.f32 	%f2835, [%r128+1684];
	fma.rn.f32 	%f2836, %f2835, %f2425, %f2834;
	ld.shared.f32 	%f2837, [%r128+1688];
	fma.rn.f32 	%f2838, %f2837, %f2428, %f2836;
	ld.shared.f32 	%f2839, [%r128+1692];
	fma.rn.f32 	%f2840, %f2839, %f2431, %f2838;
	ld.shared.f32 	%f2841, [%r128+1696];
	fma.rn.f32 	%f2842, %f2841, %f2434, %f2840;
	ld.shared.f32 	%f2843, [%r128+1700];
	fma.rn.f32 	%f2844, %f2843, %f2437, %f2842;
	ld.shared.f32 	%f2845, [%r128+1704];
	fma.rn.f32 	%f2846, %f2845, %f2440, %f2844;
	ld.shared.f32 	%f2847, [%r128+1708];
	fma.rn.f32 	%f2848, %f2847, %f2443, %f2846;
	ld.shared.f32 	%f2849, [%r128+1712];
	fma.rn.f32 	%f2850, %f2849, %f2446, %f2848;
	ld.shared.f32 	%f2851, [%r128+1716];
	fma.rn.f32 	%f2852, %f2851, %f2449, %f2850;
	ld.shared.f32 	%f2853, [%r128+1720];
	fma.rn.f32 	%f2854, %f2853, %f2452, %f2852;
	ld.shared.f32 	%f2855, [%r128+1724];
	fma.rn.f32 	%f2856, %f2855, %f2455, %f2854;
	ld.shared.f32 	%f2857, [%r128+1728];
	fma.rn.f32 	%f2858, %f2857, %f2458, %f2856;
	ld.shared.f32 	%f2859, [%r128+1732];
	fma.rn.f32 	%f2860, %f2859, %f2461, %f2858;
	ld.shared.f32 	%f2861, [%r128+1736];
	fma.rn.f32 	%f2862, %f2861, %f2464, %f2860;
	ld.shared.f32 	%f2863, [%r128+1740];
	fma.rn.f32 	%f2864, %f2863, %f2467, %f2862;
	ld.shared.f32 	%f2865, [%r128+1744];
	fma.rn.f32 	%f2866, %f2865, %f2470, %f2864;
	ld.shared.f32 	%f2867, [%r128+1748];
	fma.rn.f32 	%f2868, %f2867, %f2473, %f2866;
	ld.shared.f32 	%f2869, [%r128+1752];
	fma.rn.f32 	%f2870, %f2869, %f2476, %f2868;
	ld.shared.f32 	%f2871, [%r128+1756];
	fma.rn.f32 	%f2872, %f2871, %f2479, %f2870;
	ld.shared.f32 	%f2873, [%r128+1760];
	fma.rn.f32 	%f2874, %f2873, %f2482, %f2872;
	ld.shared.f32 	%f2875, [%r128+1764];
	fma.rn.f32 	%f2876, %f2875, %f2485, %f2874;
	ld.shared.f32 	%f2877, [%r128+1768];
	fma.rn.f32 	%f2878, %f2877, %f2488, %f2876;
	ld.shared.f32 	%f2879, [%r128+1772];
	fma.rn.f32 	%f2880, %f2879, %f2491, %f2878;
	ld.shared.f32 	%f2881, [%r128+1776];
	fma.rn.f32 	%f2882, %f2881, %f2494, %f2880;
	ld.shared.f32 	%f2883, [%r128+1780];
	fma.rn.f32 	%f2884, %f2883, %f2497, %f2882;
	ld.shared.f32 	%f2885, [%r128+1784];
	fma.rn.f32 	%f2886, %f2885, %f2500, %f2884;
	ld.shared.f32 	%f2887, [%r128+1788];
	fma.rn.f32 	%f2888, %f2887, %f2503, %f2886;
	mov.u32 	%r132, %ctaid.x;
	shr.u32 	%r133, %r132, 4;
	or.b32  	%r134, %r127, %r1;
	mad.lo.s32 	%r135, %r133, 7168, %r134;
	shl.b32 	%r136, %r132, 4;
	and.b32  	%r137, %r136, 240;
	or.b32  	%r138, %r135, %r137;
	mul.wide.u32 	%rd93, %r138, 4;
	add.s64 	%rd94, %rd92, %rd93;
	st.global.f32 	[%rd94], %f2504;
	st.global.f32 	[%rd94+1024], %f2568;
	st.global.f32 	[%rd94+2048], %f2632;
	st.global.f32 	[%rd94+3072], %f2696;
	st.global.f32 	[%rd94+4096], %f2760;
	st.global.f32 	[%rd94+5120], %f2824;
	st.global.f32 	[%rd94+6144], %f2888;
	ret;

}


// ===== COMPILED SASS (sm_100) =====

	.target	sm_100

	.elftype	@"ET_EXEC"


//--------------------- .note.nv.tkinfo           --------------------------
	.section	.note.nv.tkinfo,"",@"SHT_NOTE"
	.sectionflags	@"SHF_NOTE_NV_TKINFO"
	.tkinfo
        /*0018*/ 	.word	0x00000002
        /*0030*/ 	.string	""
        /*0030*/ 	.string	"ptxas"
        /*0030*/ 	.string	"Cuda compilation tools, release 13.0, V13.0.88"
        /*0030*/ 	.string	"Build cuda_13.0.r13.0/compiler.36424714_0"
        /*0030*/ 	.string	"-arch sm_100 -m 64 "



//--------------------- .note.nv.cuinfo           --------------------------
	.section	.note.nv.cuinfo,"",@"SHT_NOTE"
	.sectionflags	@"SHF_NOTE_NV_CUINFO"
        /*0018*/ 	.short	0x0002
        /*001a*/ 	.short	0x0064
        /*001c*/ 	.short	0x0082
	.zero		2


//--------------------- .nv.info                  --------------------------
	.section	.nv.info,"",@"SHT_CUDA_INFO"
	.align	4


	//----- nvinfo : EIATTR_REGCOUNT
	.align		4
        /*0000*/ 	.byte	0x04, 0x2f
        /*0002*/ 	.short	(.L_1 - .L_0)
	.align		4
.L_0:
        /*0004*/ 	.word	index@(main_kernel0)
        /*0008*/ 	.word	0x00000064


	//----- nvinfo : EIATTR_FRAME_SIZE
	.align		4
.L_1:
        /*000c*/ 	.byte	0x04, 0x11
        /*000e*/ 	.short	(.L_3 - .L_2)
	.align		4
.L_2:
        /*0010*/ 	.word	index@(main_kernel0)
        /*0014*/ 	.word	0x00000000


	//----- nvinfo : EIATTR_MIN_STACK_SIZE
	.align		4
.L_3:
        /*0018*/ 	.byte	0x04, 0x12
        /*001a*/ 	.short	(.L_5 - .L_4)
	.align		4
.L_4:
        /*001c*/ 	.word	index@(main_kernel0)
        /*0020*/ 	.word	0x00000000
.L_5:


//--------------------- .nv.compat                --------------------------
	.section	.nv.compat,"",@"SHT_CUDA_COMPAT_INFO"
	.align	4
        /*0000*/ 	.byte	0x02, 0x09, 0x00, 0x00, 0x02, 0x02, 0x01, 0x00, 0x02, 0x05, 0x05, 0x00, 0x03, 0x07, 0x01, 0x01
        /*0010*/ 	.byte	0x02, 0x03, 0x00, 0x00, 0x02, 0x06, 0x01, 0x00, 0x04, 0x0b, 0x08, 0x00, 0x09, 0x00, 0x00, 0x00
        /*0020*/ 	.byte	0x00, 0x00, 0x00, 0x00


//--------------------- .nv.info.main_kernel0     --------------------------
	.section	.nv.info.main_kernel0,"",@"SHT_CUDA_INFO"
	.sectionflags	@""
	.align	4


	//----- nvinfo : EIATTR_CUDA_API_VERSION
	.align		4
        /*0000*/ 	.byte	0x04, 0x37
        /*0002*/ 	.short	(.L_7 - .L_6)
.L_6:
        /*0004*/ 	.word	0x00000082


	//----- nvinfo : EIATTR_KPARAM_INFO
	.align		4
.L_7:
        /*0008*/ 	.byte	0x04, 0x17
        /*000a*/ 	.short	(.L_9 - .L_8)
.L_8:
        /*000c*/ 	.word	0x00000000
        /*0010*/ 	.short	0x0002
        /*0012*/ 	.short	0x0010
        /*0014*/ 	.byte	0x00, 0xf5, 0x21, 0x00


	//----- nvinfo : EIATTR_KPARAM_INFO
	.align		4
.L_9:
        /*0018*/ 	.byte	0x04, 0x17
        /*001a*/ 	.short	(.L_11 - .L_10)
.L_10:
        /*001c*/ 	.word	0x00000000
        /*0020*/ 	.short	0x0001
        /*0022*/ 	.short	0x0008
        /*0024*/ 	.byte	0x00, 0xf5, 0x21, 0x00


	//----- nvinfo : EIATTR_KPARAM_INFO
	.align		4
.L_11:
        /*0028*/ 	.byte	0x04, 0x17
        /*002a*/ 	.short	(.L_13 - .L_12)
.L_12:
        /*002c*/ 	.word	0x00000000
        /*0030*/ 	.short	0x0000
        /*0032*/ 	.short	0x0000
        /*0034*/ 	.byte	0x00, 0xf5, 0x21, 0x00


	//----- nvinfo : EIATTR_SPARSE_MMA_MASK
	.align		4
.L_13:
        /*0038*/ 	.byte	0x03, 0x50
        /*003a*/ 	.short	0x0000


	//----- nvinfo : EIATTR_MAXREG_COUNT
	.align		4
        /*003c*/ 	.byte	0x03, 0x1b
        /*003e*/ 	.short	0x00ff


	//----- nvinfo : EIATTR_NUM_BARRIERS
	.align		4
        /*0040*/ 	.byte	0x02, 0x4c
        /*0042*/ 	.byte	0x01
	.zero		1


	//----- nvinfo : EIATTR_MERCURY_ISA_VERSION
	.align		4
        /*0044*/ 	.byte	0x03, 0x5f
        /*0046*/ 	.short	0x0101


	//----- nvinfo : EIATTR_VRC_CTA_INIT_COUNT
	.align		4
        /*0048*/ 	.byte	0x02, 0x4a
	.zero		1
	.zero		1


	//----- nvinfo : EIATTR_EXIT_INSTR_OFFSETS
	.align		4
        /*004c*/ 	.byte	0x04, 0x1c
        /*004e*/ 	.short	(.L_15 - .L_14)


	//   ....[0]....
.L_14:
        /*0050*/ 	.word	0x00009bc0


	//----- nvinfo : EIATTR_MAX_THREADS
	.align		4
.L_15:
        /*0054*/ 	.byte	0x04, 0x05
        /*0056*/ 	.short	(.L_17 - .L_16)
.L_16:
        /*0058*/ 	.word	0x00000040
        /*005c*/ 	.word	0x00000001
        /*0060*/ 	.word	0x00000001


	//----- nvinfo : EIATTR_CBANK_PARAM_SIZE
	.align		4
.L_17:
        /*0064*/ 	.byte	0x03, 0x19
        /*0066*/ 	.short	0x0018


	//----- nvinfo : EIATTR_PARAM_CBANK
	.align		4
        /*0068*/ 	.byte	0x04, 0x0a
        /*006a*/ 	.short	(.L_19 - .L_18)
	.align		4
.L_18:
        /*006c*/ 	.word	index@(.nv.constant0.main_kernel0)
        /*0070*/ 	.short	0x0380
        /*0072*/ 	.short	0x0018


	//----- nvinfo : EIATTR_SW_WAR
	.align		4
.L_19:
        /*0074*/ 	.byte	0x04, 0x36
        /*0076*/ 	.short	(.L_21 - .L_20)
.L_20:
        /*0078*/ 	.word	0x00000008
.L_21:


//--------------------- .nv.callgraph             --------------------------
	.section	.nv.callgraph,"",@"SHT_CUDA_CALLGRAPH"
	.align	4
	.sectionentsize	8
	.align		4
        /*0000*/ 	.word	0x00000000
	.align		4
        /*0004*/ 	.word	0xffffffff
	.align		4
        /*0008*/ 	.word	0x00000000
	.align		4
        /*000c*/ 	.word	0xfffffffe
	.align		4
        /*0010*/ 	.word	0x00000000
	.align		4
        /*0014*/ 	.word	0xfffffffd
	.align		4
        /*0018*/ 	.word	0x00000000
	.align		4
        /*001c*/ 	.word	0xfffffffc


//--------------------- .text.main_kernel0        --------------------------
	.section	.text.main_kernel0,"ax",@progbits
	.align	128
        .global         main_kernel0
        .type           main_kernel0,@function
        .size           main_kernel0,(.L_x_2 - main_kernel0)
        .other          main_kernel0,@"STO_CUDA_ENTRY STV_DEFAULT"
main_kernel0:
.text.main_kernel0:
[----:B------:R-:W1:Y:S01]  /*0000*/  LDC R1, c[0x0][0x37c] ;  /* 0x0000df00ff017b82 */ /* 0x000e620000000800 */
[----:B------:R-:W2:Y:S01]  /*0010*/  S2R R3, SR_CgaCtaId ;  /* 0x0000000000037919 */ /* 0x000ea20000008800 */
[----:B------:R-:W-:-:S06]  /*0020*/  MOV R0, 0x400 ;  /* 0x0000040000007802 */ /* 0x000fcc0000000f00 */
[----:B------:R-:W3:Y:S01]  /*0030*/  LDC.64 R32, c[0x0][0x380] ;  /* 0x0000e000ff207b82 */ /* 0x000ee20000000a00 */
[----:B------:R-:W4:Y:S01]  /*0040*/  LDCU.64 UR4, c[0x0][0x358] ;  /* 0x00006b00ff0477ac */ /* 0x000f220008000a00 */
[----:B------:R-:W5:Y:S01]  /*0050*/  S2R R4, SR_TID.X ;  /* 0x0000000000047919 */ /* 0x000f620000002100 */
[----:B------:R-:W4:Y:S01]  /*0060*/  S2R R11, SR_SWINHI ;  /* 0x00000000000b7919 */ /* 0x000f220000002f00 */
[----:B------:R-:W1:Y:S01]  /*0070*/  S2R R34, SR_CTAID.X ;  /* 0x0000000000227919 */ /* 0x000e620000002500 */
[----:B--2---:R-:W-:Y:S02]  /*0080*/  LEA R2, R3, R0, 0x18 ;  /* 0x0000000003027211 */ /* 0x004fe400078ec0ff */
[----:B------:R-:W-:Y:S02]  /*0090*/  IADD3 R0, PT, PT, R0, 0x5400, RZ ;  /* 0x0000540000007810 */ /* 0x000fe40007ffe0ff */
[C---:B-----5:R-:W-:Y:S02]  /*00a0*/  SHF.L.U32 R35, R4.reuse, 0x6, RZ ;  /* 0x0000000604237819 */ /* 0x060fe400000006ff */
[----:B------:R-:W-:-:S02]  /*00b0*/  SHF.L.U32 R5, R4, 0x2, RZ ;  /* 0x0000000204057819 */ /* 0x000fc400000006ff */
[----:B------:R-:W-:Y:S02]  /*00c0*/  MOV R8, R2 ;  /* 0x0000000200087202 */ /* 0x000fe40000000f00 */
[----:B----4-:R-:W-:Y:S02]  /*00d0*/  MOV R9, R11 ;  /* 0x0000000b00097202 */ /* 0x010fe40000000f00 */
[----:B------:R-:W-:Y:S02]  /*00e0*/  LEA R0, R3, R0, 0x18 ;  /* 0x0000000003007211 */ /* 0x000fe400078ec0ff */
[----:B-1----:R-:W-:Y:S01]  /*00f0*/  SHF.R.U32.HI R3, RZ, 0x4, R34 ;  /* 0x00000004ff037819 */ /* 0x002fe20000011622 */
[----:B------:R-:W-:Y:S01]  /*0100*/  IMAD.WIDE.U32 R8, R5, 0x4, R8 ;  /* 0x0000000405087825 */ /* 0x000fe200078e0008 */
[----:B------:R-:W-:Y:S02]  /*0110*/  LOP3.LUT R10, R35, 0xc00, RZ, 0xc0, !PT ;  /* 0x00000c00230a7812 */ /* 0x000fe400078ec0ff */
[----:B------:R-:W-:-:S02]  /*0120*/  MOV R6, R0 ;  /* 0x0000000000067202 */ /* 0x000fc40000000f00 */
[----:B------:R-:W-:Y:S02]  /*0130*/  MOV R7, R11 ;  /* 0x0000000b00077202 */ /* 0x000fe40000000f00 */
[----:B------:R-:W-:Y:S01]  /*0140*/  LOP3.LUT R12, R5, 0x3c, RZ, 0xc0, !PT ;  /* 0x0000003c050c7812 */ /* 0x000fe200078ec0ff */
[----:B------:R-:W-:Y:S01]  /*0150*/  IMAD R11, R3, 0x7000, R10 ;  /* 0x00007000030b7824 */ /* 0x000fe200078e020a */
[----:B------:R-:W-:Y:S01]  /*0160*/  IADD3 R10, P1, PT, R8, 0x400, RZ ;  /* 0x00000400080a7810 */ /* 0x000fe20007f3e0ff */
[----:B------:R-:W-:-:S03]  /*0170*/  IMAD.WIDE.U32 R14, R5, 0x4, R6 ;  /* 0x00000004050e7825 */ /* 0x000fc600078e0006 */
[----:B------:R-:W-:Y:S02]  /*0180*/  IADD3 R37, PT, PT, R11, R12, RZ ;  /* 0x0000000c0b257210 */ /* 0x000fe40007ffe0ff */
[----:B------:R-:W-:Y:S02]  /*0190*/  IADD3.X R11, PT, PT, RZ, R9, RZ, P1, !PT ;  /* 0x00000009ff0b7210 */ /* 0x000fe40000ffe4ff */
[C---:B------:R-:W-:Y:S02]  /*01a0*/  IADD3 R16, P6, PT, R14.reuse, 0x400, RZ ;  /* 0x000004000e107810 */ /* 0x040fe40007fde0ff */
[----:B------:R-:W-:Y:S02]  /*01b0*/  IADD3 R28, P1, PT, R14, 0x1800, RZ ;  /* 0x000018000e1c7810 */ /* 0x000fe40007f3e0ff */
[----:B------:R-:W-:Y:S02]  /*01c0*/  IADD3 R12, P0, PT, R8, 0x800, RZ ;  /* 0x00000800080c7810 */ /* 0x000fe40007f1e0ff */
[----:B------:R-:W-:-:S02]  /*01d0*/  IADD3.X R17, PT, PT, RZ, R15, RZ, P6, !PT ;  /* 0x0000000fff117210 */ /* 0x000fc400037fe4ff */
[----:B------:R-:W-:Y:S02]  /*01e0*/  MOV R51, R14 ;  /* 0x0000000e00337202 */ /* 0x000fe40000000f00 */
[C---:B------:R-:W-:Y:S02]  /*01f0*/  IADD3 R18, P5, PT, R14.reuse, 0x800, RZ ;  /* 0x000008000e127810 */ /* 0x040fe40007fbe0ff */
[C---:B------:R-:W-:Y:S02]  /*0200*/  IADD3 R20, P4, PT, R14.reuse, 0xc00, RZ ;  /* 0x00000c000e147810 */ /* 0x040fe40007f9e0ff */
[C---:B------:R-:W-:Y:S02]  /*0210*/  IADD3 R24, P3, PT, R14.reuse, 0x1000, RZ ;  /* 0x000010000e187810 */ /* 0x040fe40007f7e0ff */
[C---:B------:R-:W-:Y:S02]  /*0220*/  IADD3 R26, P2, PT, R14.reuse, 0x1400, RZ ;  /* 0x000014000e1a7810 */ /* 0x040fe40007f5e0ff */
[----:B------:R-:W-:-:S02]  /*0230*/  IADD3 R30, P6, PT, R14, 0x1c00, RZ ;  /* 0x00001c000e1e7810 */ /* 0x000fc40007fde0ff */
[----:B------:R-:W-:Y:S02]  /*0240*/  IADD3.X R29, PT, PT, RZ, R15, RZ, P1, !PT ;  /* 0x0000000fff1d7210 */ /* 0x000fe40000ffe4ff */
[----:B------:R-:W-:Y:S02]  /*0250*/  IADD3 R14, P1, PT, R8, 0xc00, RZ ;  /* 0x00000c00080e7810 */ /* 0x000fe40007f3e0ff */
[----:B------:R-:W-:Y:S02]  /*0260*/  IADD3.X R13, PT, PT, RZ, R9, RZ, P0, !PT ;  /* 0x00000009ff0d7210 */ /* 0x000fe400007fe4ff */
[-C--:B------:R-:W-:Y:S02]  /*0270*/  IADD3.X R19, PT, PT, RZ, R15.reuse, RZ, P5, !PT ;  /* 0x0000000fff137210 */ /* 0x080fe40002ffe4ff */
[-C--:B------:R-:W-:Y:S02]  /*0280*/  IADD3.X R21, PT, PT, RZ, R15.reuse, RZ, P4, !PT ;  /* 0x0000000fff157210 */ /* 0x080fe400027fe4ff */
[----:B------:R-:W-:-:S02]  /*0290*/  IADD3.X R25, PT, PT, RZ, R15, RZ, P3, !PT ;  /* 0x0000000fff197210 */ /* 0x000fc40001ffe4ff */
[-C--:B------:R-:W-:Y:S02]  /*02a0*/  IADD3.X R27, PT, PT, RZ, R15.reuse, RZ, P2, !PT ;  /* 0x0000000fff1b7210 */ /* 0x080fe400017fe4ff */
[----:B------:R-:W-:Y:S02]  /*02b0*/  IADD3.X R31, PT, PT, RZ, R15, RZ, P6, !PT ;  /* 0x0000000fff1f7210 */ /* 0x000fe400037fe4ff */
[----:B------:R-:W-:Y:S02]  /*02c0*/  MOV R39, R10 ;  /* 0x0000000a00277202 */ /* 0x000fe40000000f00 */
[----:B------:R-:W-:Y:S02]  /*02d0*/  IADD3 R10, P0, PT, R8, 0x1000, RZ ;  /* 0x00001000080a7810 */ /* 0x000fe40007f1e0ff */
[----:B------:R-:W-:Y:S02]  /*02e0*/  IADD3.X R15, PT, PT, RZ, R9, RZ, P1, !PT ;  /* 0x00000009ff0f7210 */ /* 0x000fe40000ffe4ff */
[----:B------:R-:W-:-:S02]  /*02f0*/  MOV R41, R12 ;  /* 0x0000000c00297202 */ /* 0x000fc40000000f00 */
[C---:B------:R-:W-:Y:S02]  /*0300*/  IADD3 R12, P1, PT, R8.reuse, 0x1400, RZ ;  /* 0x00001400080c7810 */ /* 0x040fe40007f3e0ff */
[----:B------:R-:W-:Y:S02]  /*0310*/  IADD3.X R11, PT, PT, RZ, R9, RZ, P0, !PT ;  /* 0x00000009ff0b7210 */ /* 0x000fe400007fe4ff */
[----:B------:R-:W-:Y:S02]  /*0320*/  MOV R43, R14 ;  /* 0x0000000e002b7202 */ /* 0x000fe40000000f00 */
[----:B------:R-:W-:Y:S02]  /*0330*/  IADD3 R14, P0, PT, R8, 0x1800, RZ ;  /* 0x00001800080e7810 */ /* 0x000fe40007f1e0ff */
[-C--:B------:R-:W-:Y:S02]  /*0340*/  IADD3.X R13, PT, PT, RZ, R9.reuse, RZ, P1, !PT ;  /* 0x00000009ff0d7210 */ /* 0x080fe40000ffe4ff */
[----:B------:R-:W-:-:S02]  /*0350*/  IADD3.X R15, PT, PT, RZ, R9, RZ, P0, !PT ;  /* 0x00000009ff0f7210 */ /* 0x000fc400007fe4ff */
[----:B------:R-:W-:Y:S02]  /*0360*/  MOV R47, R12 ;  /* 0x0000000c002f7202 */ /* 0x000fe40000000f00 */
[C---:B------:R-:W-:Y:S02]  /*0370*/  IADD3 R12, P0, PT, R8.reuse, 0x2400, RZ ;  /* 0x00002400080c7810 */ /* 0x040fe40007f1e0ff */
[----:B------:R-:W-:Y:S02]  /*0380*/  MOV R45, R10 ;  /* 0x0000000a002d7202 */ /* 0x000fe40000000f00 */
[----:B------:R-:W-:Y:S02]  /*0390*/  IADD3 R10, P1, PT, R8, 0x1c00, RZ ;  /* 0x00001c00080a7810 */ /* 0x000fe40007f3e0ff */
[-C--:B------:R-:W-:Y:S02]  /*03a0*/  IADD3.X R13, PT, PT, RZ, R9.reuse, RZ, P0, !PT ;  /* 0x00000009ff0d7210 */ /* 0x080fe400007fe4ff */
[----:B------:R-:W-:-:S02]  /*03b0*/  IADD3.X R11, PT, PT, RZ, R9, RZ, P1, !PT ;  /* 0x00000009ff0b7210 */ /* 0x000fc40000ffe4ff */
[----:B------:R-:W-:Y:S02]  /*03c0*/  MOV R63, R12 ;  /* 0x0000000c003f7202 */ /* 0x000fe40000000f00 */
[C---:B------:R-:W-:Y:S02]  /*03d0*/  IADD3 R12, P1, PT, R8.reuse, 0x2c00, RZ ;  /* 0x00002c00080c7810 */ /* 0x040fe40007f3e0ff */
[----:B------:R-:W-:Y:S02]  /*03e0*/  IADD3 R22, P2, PT, R8, 0x2000, RZ ;  /* 0x0000200008167810 */ /* 0x000fe40007f5e0ff */
[-C--:B------:R-:W-:Y:S02]  /*03f0*/  IADD3.X R13, PT, PT, RZ, R9.reuse, RZ, P1, !PT ;  /* 0x00000009ff0d7210 */ /* 0x080fe40000ffe4ff */
[----:B------:R-:W-:Y:S02]  /*0400*/  IADD3.X R23, PT, PT, RZ, R9, RZ, P2, !PT ;  /* 0x00000009ff177210 */ /* 0x000fe400017fe4ff */
[----:B------:R-:W-:-:S02]  /*0410*/  MOV R49, R14 ;  /* 0x0000000e00317202 */ /* 0x000fc40000000f00 */
[C---:B------:R-:W-:Y:S02]  /*0420*/  IADD3 R14, P2, PT, R8.reuse, 0x3000, RZ ;  /* 0x00003000080e7810 */ /* 0x040fe40007f5e0ff */
[----:B------:R-:W-:Y:S02]  /*0430*/  MOV R59, R10 ;  /* 0x0000000a003b7202 */ /* 0x000fe40000000f00 */
[----:B------:R-:W-:Y:S02]  /*0440*/  MOV R67, R12 ;  /* 0x0000000c00437202 */ /* 0x000fe40000000f00 */
[----:B------:R-:W-:Y:S01]  /*0450*/  IADD3 R10, P0, PT, R8, 0x2800, RZ ;  /* 0x00002800080a7810 */ /* 0x000fe20007f1e0ff */
[----:B------:R-:W1:Y:S01]  /*0460*/  LDC.64 R12, c[0x0][0x388] ;  /* 0x0000e200ff0c7b82 */ /* 0x000e620000000a00 */
[-C--:B------:R-:W-:Y:S02]  /*0470*/  IADD3.X R15, PT, PT, RZ, R9.reuse, RZ, P2, !PT ;  /* 0x00000009ff0f7210 */ /* 0x080fe400017fe4ff */
[----:B------:R-:W-:-:S02]  /*0480*/  IADD3.X R11, PT, PT, RZ, R9, RZ, P0, !PT ;  /* 0x00000009ff0b7210 */ /* 0x000fc400007fe4ff */
[----:B------:R-:W-:Y:S02]  /*0490*/  MOV R69, R14 ;  /* 0x0000000e00457202 */ /* 0x000fe40000000f00 */
[----:B------:R-:W-:Y:S02]  /*04a0*/  SHF.L.U32 R14, R34, 0x4, RZ ;  /* 0x00000004220e7819 */ /* 0x000fe400000006ff */
[----:B------:R-:W-:Y:S02]  /*04b0*/  MOV R61, R22 ;  /* 0x00000016003d7202 */ /* 0x000fe40000000f00 */
[----:B------:R-:W-:Y:S01]  /*04c0*/  MOV R65, R10 ;  /* 0x0000000a00417202 */ /* 0x000fe20000000f00 */
[----:B---3--:R-:W-:Y:S01]  /*04d0*/  IMAD.WIDE.U32 R10, R37, 0x4, R32 ;  /* 0x00000004250a7825 */ /* 0x008fe200078e0020 */
[----:B------:R-:W-:Y:S02]  /*04e0*/  IADD3 R22, P0, PT, R8, 0x3400, RZ ;  /* 0x0000340008167810 */ /* 0x000fe40007f1e0ff */
[----:B------:R-:W-:-:S02]  /*04f0*/  LOP3.LUT R14, R14, 0xf0, RZ, 0xc0, !PT ;  /* 0x000000f00e0e7812 */ /* 0x000fc400078ec0ff */
[----:B------:R-:W-:Y:S02]  /*0500*/  IADD3.X R23, PT, PT, RZ, R9, RZ, P0, !PT ;  /* 0x00000009ff177210 */ /* 0x000fe400007fe4ff */
[----:B------:R-:W-:Y:S02]  /*0510*/  MOV R53, R16 ;  /* 0x0000001000357202 */ /* 0x000fe40000000f00 */
[----:B------:R-:W-:Y:S02]  /*0520*/  MOV R55, R18 ;  /* 0x0000001200377202 */ /* 0x000fe40000000f00 */
[----:B------:R-:W-:Y:S02]  /*0530*/  MOV R73, R24 ;  /* 0x0000001800497202 */ /* 0x000fe40000000f00 */
[C---:B------:R-:W-:Y:S02]  /*0540*/  IADD3 R16, P0, PT, R10.reuse, 0x4000, RZ ;  /* 0x000040000a107810 */ /* 0x040fe40007f1e0ff */
[----:B------:R-:W-:-:S02]  /*0550*/  IADD3 R18, P1, PT, R10, 0x8000, RZ ;  /* 0x000080000a127810 */ /* 0x000fc40007f3e0ff */
[----:B------:R-:W-:Y:S02]  /*0560*/  LOP3.LUT R24, R14, 0xf00, R35, 0xf8, !PT ;  /* 0x00000f000e187812 */ /* 0x000fe400078ef823 */
[----:B------:R-:W-:Y:S02]  /*0570*/  MOV R57, R20 ;  /* 0x0000001400397202 */ /* 0x000fe40000000f00 */
[----:B------:R-:W-:Y:S02]  /*0580*/  IADD3.X R17, PT, PT, RZ, R11, RZ, P0, !PT ;  /* 0x0000000bff117210 */ /* 0x000fe400007fe4ff */
[----:B------:R-:W-:Y:S02]  /*0590*/  MOV R71, R22 ;  /* 0x0000001600477202 */ /* 0x000fe40000000f00 */
[----:B------:R-:W-:Y:S02]  /*05a0*/  IADD3 R20, P0, PT, R10, 0xc000, RZ ;  /* 0x0000c0000a147810 */ /* 0x000fe40007f1e0ff */
[----:B------:R-:W-:-:S02]  /*05b0*/  IADD3.X R19, PT, PT, RZ, R11, RZ, P1, !PT ;  /* 0x0000000bff137210 */ /* 0x000fc40000ffe4ff */
[----:B------:R-:W-:Y:S02]  /*05c0*/  LOP3.LUT R15, R24, 0xc, R5, 0xf8, !PT ;  /* 0x0000000c180f7812 */ /* 0x000fe400078ef805 */
[C---:B------:R-:W-:Y:S02]  /*05d0*/  IADD3 R22, P1, PT, R10.reuse, 0x10000, RZ ;  /* 0x000100000a167810 */ /* 0x040fe40007f3e0ff */
[----:B------:R-:W-:Y:S01]  /*05e0*/  MOV R75, R26 ;  /* 0x0000001a004b7202 */ /* 0x000fe20000000f00 */
[----:B-1----:R-:W-:Y:S01]  /*05f0*/  IMAD.WIDE.U32 R12, R15, 0x4, R12 ;  /* 0x000000040f0c7825 */ /* 0x002fe200078e000c */
[----:B------:R-:W-:Y:S02]  /*0600*/  MOV R27, R8 ;  /* 0x00000008001b7202 */ /* 0x000fe40000000f00 */
[-C--:B------:R-:W-:Y:S02]  /*0610*/  IADD3.X R21, PT, PT, RZ, R11.reuse, RZ, P0, !PT ;  /* 0x0000000bff157210 */ /* 0x080fe400007fe4ff */
[----:B------:R-:W-:Y:S01]  /*0620*/  IADD3 R24, P0, PT, R10, 0x14000, RZ ;  /* 0x000140000a187810 */ /* 0x000fe20007f1e0ff */
[----:B------:R-:W-:Y:S01]  /*0630*/  @!PT LDS RZ, [RZ] ;  /* 0x00000000fffff984 */ /* 0x000fe20000000800 */
[----:B------:R-:W-:Y:S01]  /*0640*/  @!PT LDS RZ, [RZ] ;  /* 0x00000000fffff984 */ /* 0x000fe20000000800 */
[----:B------:R-:W-:Y:S01]  /*0650*/  @!PT LDS RZ, [RZ] ;  /* 0x00000000fffff984 */ /* 0x000fe20000000800 */
[----:B------:R1:W-:Y:S01]  /*0660*/  LDGSTS.E.BYPASS.128 [R27], desc[UR4][R10.64] ;  /* 0x000000000a1b7fae */ /* 0x0003e2000b981804 */
[----:B------:R-:W-:-:S02]  /*0670*/  IADD3.X R23, PT, PT, RZ, R11, RZ, P1, !PT ;  /* 0x0000000bff177210 */ /* 0x000fc40000ffe4ff */
[----:B------:R-:W-:Y:S01]  /*0680*/  IADD3 R26, P1, PT, R10, 0x18000, RZ ;  /* 0x000180000a1a7810 */ /* 0x000fe20007f3e0ff */
[----:B------:R2:W-:Y:S01]  /*0690*/  LDGSTS.E.BYPASS.128 [R39], desc[UR4][R16.64] ;  /* 0x0000000010277fae */ /* 0x0005e2000b981804 */
[----:B------:R-:W-:Y:S02]  /*06a0*/  MOV R77, R28 ;  /* 0x0000001c004d7202 */ /* 0x000fe40000000f00 */
[----:B------:R-:W-:Y:S01]  /*06b0*/  IADD3.X R25, PT, PT, RZ, R11, RZ, P0, !PT ;  /* 0x0000000bff197210 */ /* 0x000fe200007fe4ff */
[----:B------:R3:W-:Y:S01]  /*06c0*/  LDGSTS.E.BYPASS.128 [R41], desc[UR4][R18.64] ;  /* 0x0000000012297fae */ /* 0x0007e2000b981804 */
[----:B------:R-:W-:Y:S02]  /*06d0*/  MOV R79, R30 ;  /* 0x0000001e004f7202 */ /* 0x000fe40000000f00 */
[----:B------:R-:W-:Y:S01]  /*06e0*/  IADD3 R28, P0, PT, R12, 0x4000, RZ ;  /* 0x000040000c1c7810 */ /* 0x000fe20007f1e0ff */
[----:B------:R-:W-:Y:S01]  /*06f0*/  LDGSTS.E.BYPASS.128 [R43], desc[UR4][R20.64] ;  /* 0x00000000142b7fae */ /* 0x000fe2000b981804 */
[----:B-1----:R-:W-:-:S02]  /*0700*/  IADD3.X R27, PT, PT, RZ, R11, RZ, P1, !PT ;  /* 0x0000000bff1b7210 */ /* 0x002fc40000ffe4ff */
[C---:B------:R-:W-:Y:S01]  /*0710*/  IADD3 R30, P1, PT, R12.reuse, 0x8000, RZ ;  /* 0x000080000c1e7810 */ /* 0x040fe20007f3e0ff */
[----:B------:R-:W-:Y:S01]  /*0720*/  LDGSTS.E.BYPASS.128 [R45], desc[UR4][R22.64] ;  /* 0x00000000162d7fae */ /* 0x000fe2000b981804 */
[C---:B------:R-:W-:Y:S02]  /*0730*/  IADD3 R32, P2, PT, R12.reuse, 0xc000, RZ ;  /* 0x0000c0000c207810 */ /* 0x040fe40007f5e0ff */
[-C--:B------:R-:W-:Y:S01]  /*0740*/  IADD3.X R29, PT, PT, RZ, R13.reuse, RZ, P0, !PT ;  /* 0x0000000dff1d7210 */ /* 0x080fe200007fe4ff */
[----:B------:R-:W-:Y:S01]  /*0750*/  LDGSTS.E.BYPASS.128 [R47], desc[UR4][R24.64] ;  /* 0x00000000182f7fae */ /* 0x000fe2000b981804 */
[-C--:B------:R-:W-:Y:S02]  /*0760*/  IADD3.X R31, PT, PT, RZ, R13.reuse, RZ, P1, !PT ;  /* 0x0000000dff1f7210 */ /* 0x080fe40000ffe4ff */
[----:B------:R-:W-:Y:S01]  /*0770*/  IADD3.X R33, PT, PT, RZ, R13, RZ, P2, !PT ;  /* 0x0000000dff217210 */ /* 0x000fe200017fe4ff */
[----:B------:R-:W-:Y:S01]  /*0780*/  LDGSTS.E.BYPASS.128 [R49], desc[UR4][R26.64] ;  /* 0x000000001a317fae */ /* 0x000fe2000b981804 */
[----:B------:R-:W-:-:S02]  /*0790*/  IADD3 R34, P0, PT, R12, 0x10000, RZ ;  /* 0x000100000c227810 */ /* 0x000fc40007f1e0ff */
[C---:B------:R-:W-:Y:S01]  /*07a0*/  IADD3 R36, P1, PT, R12.reuse, 0x14000, RZ ;  /* 0x000140000c247810 */ /* 0x040fe20007f3e0ff */
[----:B------:R-:W-:Y:S01]  /*07b0*/  LDGSTS.E.BYPASS.128 [R51], desc[UR4][R12.64] ;  /* 0x000000000c337fae */ /* 0x000fe2000b981804 */
[C---:B------:R-:W-:Y:S02]  /*07c0*/  IADD3 R38, P2, PT, R12.reuse, 0x18000, RZ ;  /* 0x000180000c267810 */ /* 0x040fe40007f5e0ff */
[----:B------:R-:W-:Y:S01]  /*07d0*/  IADD3 R40, P3, PT, R12, 0x1c000, RZ ;  /* 0x0001c0000c287810 */ /* 0x000fe20007f7e0ff */
[----:B------:R1:W-:Y:S01]  /*07e0*/  LDGSTS.E.BYPASS.128 [R53], desc[UR4][R28.64] ;  /* 0x000000001c357fae */ /* 0x0003e2000b981804 */
[-C--:B------:R-:W-:Y:S02]  /*07f0*/  IADD3.X R35, PT, PT, RZ, R13.reuse, RZ, P0, !PT ;  /* 0x0000000dff237210 */ /* 0x080fe400007fe4ff */
[-C--:B------:R-:W-:Y:S01]  /*0800*/  IADD3.X R37, PT, PT, RZ, R13.reuse, RZ, P1, !PT ;  /* 0x0000000dff257210 */ /* 0x080fe20000ffe4ff */
[----:B------:R4:W-:Y:S01]  /*0810*/  LDGSTS.E.BYPASS.128 [R55], desc[UR4][R30.64] ;  /* 0x000000001e377fae */ /* 0x0009e2000b981804 */
[----:B--2---:R-:W-:-:S02]  /*0820*/  IADD3.X R39, PT, PT, RZ, R13, RZ, P2, !PT ;  /* 0x0000000dff277210 */ /* 0x004fc400017fe4ff */
[----:B---3--:R-:W-:Y:S01]  /*0830*/  IADD3.X R41, PT, PT, RZ, R13, RZ, P3, !PT ;  /* 0x0000000dff297210 */ /* 0x008fe20001ffe4ff */
[----:B------:R2:W-:Y:S01]  /*0840*/  LDGSTS.E.BYPASS.128 [R57], desc[UR4][R32.64] ;  /* 0x0000000020397fae */ /* 0x0005e2000b981804 */
[----:B------:R-:W-:-:S03]  /*0850*/  PRMT R15, R1, 0x3340, R1 ;  /* 0x00003340010f7816 */ /* 0x000fc60000000001 */
[----:B------:R-:W0:Y:S01]  /*0860*/  LDGDEPBAR ;  /* 0x00000000000079af */ /* 0x000e220000000000 */
[----:B-1----:R-:W-:-:S03]  /*0870*/  HFMA2 R29, -RZ, RZ, 0, 0 ;  /* 0x00000000ff1d7431 */ /* 0x002fc600000001ff */
[----:B------:R-:W-:Y:S01]  /*0880*/  LDGSTS.E.BYPASS.128 [R59], desc[UR4][R10.64+0x100] ;  /* 0x000001000a3b7fae */ /* 0x000fe2000b981804 */
[----:B----4-:R-:W-:-:S03]  /*0890*/  HFMA2 R31, -RZ, RZ, 0, 0 ;  /* 0x00000000ff1f7431 */ /* 0x010fc600000001ff */
[----:B------:R1:W-:Y:S01]  /*08a0*/  LDGSTS.E.BYPASS.128 [R61], desc[UR4][R16.64+0x100] ;  /* 0x00000100103d7fae */ /* 0x0003e2000b981804 */
[----:B--2---:R-:W-:-:S03]  /*08b0*/  HFMA2 R33, -RZ, RZ, 0, 0 ;  /* 0x00000000ff217431 */ /* 0x004fc600000001ff */
[----:B------:R-:W-:Y:S04]  /*08c0*/  LDGSTS.E.BYPASS.128 [R63], desc[UR4][R18.64+0x100] ;  /* 0x00000100123f7fae */ /* 0x000fe8000b981804 */
[----:B------:R2:W-:Y:S04]  /*08d0*/  LDGSTS.E.BYPASS.128 [R65], desc[UR4][R20.64+0x100] ;  /* 0x0000010014417fae */ /* 0x0005e8000b981804 */
[----:B------:R3:W-:Y:S01]  /*08e0*/  LDGSTS.E.BYPASS.128 [R67], desc[UR4][R22.64+0x100] ;  /* 0x0000010016437fae */ /* 0x0007e2000b981804 */
[----:B-1----:R-:W-:Y:S02]  /*08f0*/  MOV R16, RZ ;  /* 0x000000ff00107202 */ /* 0x002fe40000000f00 */
[----:B------:R-:W-:Y:S01]  /*0900*/  LOP3.LUT R17, R4, 0xf, RZ, 0xc0, !PT ;  /* 0x0000000f04117812 */ /* 0x000fe200078ec0ff */
[----:B------:R1:W-:Y:S04]  /*0910*/  LDGSTS.E.BYPASS.128 [R69], desc[UR4][R24.64+0x100] ;  /* 0x0000010018457fae */ /* 0x0003e8000b981804 */
[----:B------:R4:W-:Y:S01]  /*0920*/  LDGSTS.E.BYPASS.128 [R71], desc[UR4][R26.64+0x100] ;  /* 0x000001001a477fae */ /* 0x0009e2000b981804 */
[----:B--2---:R-:W-:-:S03]  /*0930*/  MOV R21, RZ ;  /* 0x000000ff00157202 */ /* 0x004fc60000000f00 */
[----:B------:R2:W-:Y:S01]  /*0940*/  LDGSTS.E.BYPASS.128 [R73], desc[UR4][R34.64] ;  /* 0x0000000022497fae */ /* 0x0005e2000b981804 */
[----:B---3--:R-:W-:-:S03]  /*0950*/  HFMA2 R23, -RZ, RZ, 0, 0 ;  /* 0x00000000ff177431 */ /* 0x008fc600000001ff */
[----:B------:R2:W-:Y:S01]  /*0960*/  LDGSTS.E.BYPASS.128 [R75], desc[UR4][R36.64] ;  /* 0x00000000244b7fae */ /* 0x0005e2000b981804 */
[----:B-1----:R-:W-:-:S03]  /*0970*/  MOV R25, RZ ;  /* 0x000000ff00197202 */ /* 0x002fc60000000f00 */
[----:B------:R2:W-:Y:S01]  /*0980*/  LDGSTS.E.BYPASS.128 [R77], desc[UR4][R38.64] ;  /* 0x00000000264d7fae */ /* 0x0005e2000b981804 */
[----:B----4-:R-:W-:-:S03]  /*0990*/  MOV R27, RZ ;  /* 0x000000ff001b7202 */ /* 0x010fc60000000f00 */
[----:B------:R2:W-:Y:S04]  /*09a0*/  LDGSTS.E.BYPASS.128 [R79], desc[UR4][R40.64] ;  /* 0x00000000284f7fae */ /* 0x0005e8000b981804 */
[----:B------:R-:W0:Y:S02]  /*09b0*/  LDGDEPBAR ;  /* 0x00000000000079af */ /* 0x000e240000000000 */
.L_x_0:
[----:B------:R-:W-:Y:S01]  /*09c0*/  IADD3 R18, PT, PT, R16, 0x2, RZ ;  /* 0x0000000210127810 */ /* 0x000fe20007ffe0ff */
[----:B------:R-:W-:Y:S03]  /*09d0*/  BAR.SYNC.DEFER_BLOCKING 0x0 ;  /* 0x0000000000007b1d */ /* 0x000fe60000010000 */
[----:B------:R-:W-:-:S05]  /*09e0*/  LOP3.LUT R19, R18, 0xff, RZ, 0xc0, !PT ;  /* 0x000000ff12137812 */ /* 0x000fca00078ec0ff */
[----:B------:R-:W-:-:S05]  /*09f0*/  IMAD R19, R19, 0xab, RZ ;  /* 0x000000ab13137824 */ /* 0x000fca00078e02ff */
[----:B------:R-:W-:-:S04]  /*0a00*/  SHF.R.U32.HI R19, RZ, 0x9, R19 ;  /* 0x00000009ff137819 */ /* 0x000fc80000011613 */
[----:B------:R-:W-:-:S04]  /*0a10*/  PRMT R19, R19, 0x9910, RZ ;  /* 0x0000991013137816 */ /* 0x000fc800000000ff */
[----:B------:R-:W-:-:S04]  /*0a20*/  LEA R19, R19, R19, 0x1 ;  /* 0x0000001313137211 */ /* 0x000fc800078e08ff */
[----:B------:R-:W-:-:S04]  /*0a30*/  IADD3 R19, PT, PT, RZ, -R19, RZ ;  /* 0x80000013ff137210 */ /* 0x000fc80007ffe0ff */
[----:B--2---:R-:W-:Y:S02]  /*0a40*/  PRMT R35, R19, 0x7710, RZ ;  /* 0x0000771013237816 */ /* 0x004fe400000000ff */
[----:B------:R-:W-:Y:S02]  /*0a50*/  SHF.L.U32 R19, R16, 0xe, RZ ;  /* 0x0000000e10137819 */ /* 0x000fe400000006ff */
[----:B------:R-:W-:Y:S02]  /*0a60*/  IADD3 R20, PT, PT, R18, R35, RZ ;  /* 0x0000002312147210 */ /* 0x000fe40007ffe0ff */
[----:B------:R-:W-:Y:S01]  /*0a70*/  SHF.L.U32 R35, R16, 0x6, RZ ;  /* 0x0000000610237819 */ /* 0x000fe200000006ff */
[----:B------:R-:W-:Y:S01]  /*0a80*/  IMAD.WIDE R18, R19, 0x4, R12 ;  /* 0x0000000413127825 */ /* 0x000fe200078e020c */
[C---:B------:R-:W-:Y:S02]  /*0a90*/  LOP3.LUT R22, R20.reuse, 0xff, RZ, 0xc0, !PT ;  /* 0x000000ff14167812 */ /* 0x040fe400078ec0ff */
[----:B------:R-:W-:Y:S01]  /*0aa0*/  LOP3.LUT R20, R20, 0xff, RZ, 0xc0, !PT ;  /* 0x000000ff14147812 */ /* 0x000fe200078ec0ff */
[----:B------:R-:W-:Y:S01]  /*0ab0*/  IMAD.WIDE R34, R35, 0x4, R10 ;  /* 0x0000000423227825 */ /* 0x000fe200078e020a */
[----:B------:R-:W-:-:S02]  /*0ac0*/  IADD3 R60, P0, PT, R18, 0x20000, RZ ;  /* 0x00020000123c7810 */ /* 0x000fc40007f1e0ff */
[----:B------:R-:W-:Y:S01]  /*0ad0*/  IADD3 R62, P1, PT, R18, 0x24000, RZ ;  /* 0x00024000123e7810 */ /* 0x000fe20007f3e0ff */
[----:B------:R-:W-:Y:S01]  /*0ae0*/  IMAD R22, R22, 0x700, RZ ;  /* 0x0000070016167824 */ /* 0x000fe200078e02ff */
[C---:B------:R-:W-:Y:S02]  /*0af0*/  IADD3 R64, P2, PT, R18.reuse, 0x28000, RZ ;  /* 0x0002800012407810 */ /* 0x040fe40007f5e0ff */
[----:B------:R-:W-:Y:S02]  /*0b00*/  IADD3 R66, P3, PT, R18, 0x2c000, RZ ;  /* 0x0002c00012427810 */ /* 0x000fe40007f7e0ff */
[-C--:B------:R-:W-:Y:S02]  /*0b10*/  IADD3.X R61, PT, PT, RZ, R19.reuse, RZ, P0, !PT ;  /* 0x00000013ff3d7210 */ /* 0x080fe400007fe4ff */
[-C--:B------:R-:W-:Y:S02]  /*0b20*/  IADD3.X R63, PT, PT, RZ, R19.reuse, RZ, P1, !PT ;  /* 0x00000013ff3f7210 */ /* 0x080fe40000ffe4ff */
[----:B------:R-:W-:-:S02]  /*0b30*/  IADD3.X R65, PT, PT, RZ, R19, RZ, P2, !PT ;  /* 0x00000013ff417210 */ /* 0x000fc400017fe4ff */
[----:B------:R-:W-:Y:S01]  /*0b40*/  IADD3.X R67, PT, PT, RZ, R19, RZ, P3, !PT ;  /* 0x00000013ff437210 */ /* 0x000fe20001ffe4ff */
[----:B------:R-:W-:Y:S01]  /*0b50*/  IMAD.WIDE.U32 R18, R22, 0x4, R8 ;  /* 0x0000000416127825 */ /* 0x000fe200078e0008 */
[C---:B------:R-:W-:Y:S02]  /*0b60*/  IADD3 R48, P0, PT, R34.reuse, 0x4000, RZ ;  /* 0x0000400022307810 */ /* 0x040fe40007f1e0ff */
[C---:B------:R-:W-:Y:S02]  /*0b70*/  IADD3 R50, P1, PT, R34.reuse, 0x8000, RZ ;  /* 0x0000800022327810 */ /* 0x040fe40007f3e0ff */
[C---:B------:R-:W-:Y:S02]  /*0b80*/  IADD3 R52, P2, PT, R34.reuse, 0xc000, RZ ;  /* 0x0000c00022347810 */ /* 0x040fe40007f5e0ff */
[C---:B------:R-:W-:Y:S02]  /*0b90*/  IADD3 R54, P3, PT, R34.reuse, 0x10000, RZ ;  /* 0x0001000022367810 */ /* 0x040fe40007f7e0ff */
[----:B------:R-:W-:-:S02]  /*0ba0*/  IADD3 R56, P4, PT, R34, 0x14000, RZ ;  /* 0x0001400022387810 */ /* 0x000fc40007f9e0ff */
[----:B------:R-:W-:Y:S02]  /*0bb0*/  IADD3 R58, P5, PT, R34, 0x18000, RZ ;  /* 0x00018000223a7810 */ /* 0x000fe40007fbe0ff */
[----:B------:R-:W-:Y:S02]  /*0bc0*/  LOP3.LUT R37, R22, R5, RZ, 0xfc, !PT ;  /* 0x0000000516257212 */ /* 0x000fe400078efcff */
[-C--:B------:R-:W-:Y:S02]  /*0bd0*/  IADD3.X R49, PT, PT, RZ, R35.reuse, RZ, P0, !PT ;  /* 0x00000023ff317210 */ /* 0x080fe400007fe4ff */
[-C--:B------:R-:W-:Y:S01]  /*0be0*/  IADD3.X R51, PT, PT, RZ, R35.reuse, RZ, P1, !PT ;  /* 0x00000023ff337210 */ /* 0x080fe20000ffe4ff */
[----:B------:R-:W-:Y:S01]  /*0bf0*/  IMAD R69, R20, -0x300, R37 ;  /* 0xfffffd0014457824 */ /* 0x000fe200078e0225 */
[-C--:B------:R-:W-:Y:S02]  /*0c00*/  IADD3.X R53, PT, PT, RZ, R35.reuse, RZ, P2, !PT ;  /* 0x00000023ff357210 */ /* 0x080fe400017fe4ff */
[----:B------:R-:W-:-:S02]  /*0c10*/  IADD3.X R55, PT, PT, RZ, R35, RZ, P3, !PT ;  /* 0x00000023ff377210 */ /* 0x000fc40001ffe4ff */
[-C--:B------:R-:W-:Y:S02]  /*0c20*/  IADD3.X R57, PT, PT, RZ, R35.reuse, RZ, P4, !PT ;  /* 0x00000023ff397210 */ /* 0x080fe400027fe4ff */
[----:B------:R-:W-:Y:S02]  /*0c30*/  IADD3.X R59, PT, PT, RZ, R35, RZ, P5, !PT ;  /* 0x00000023ff3b7210 */ /* 0x000fe40002ffe4ff */
[C---:B------:R-:W-:Y:S02]  /*0c40*/  IADD3 R36, P0, PT, R18.reuse, 0x400, RZ ;  /* 0x0000040012247810 */ /* 0x040fe40007f1e0ff */
[C---:B------:R-:W-:Y:S02]  /*0c50*/  IADD3 R38, P1, PT, R18.reuse, 0x800, RZ ;  /* 0x0000080012267810 */ /* 0x040fe40007f3e0ff */
[C---:B------:R-:W-:Y:S02]  /*0c60*/  IADD3 R40, P2, PT, R18.reuse, 0xc00, RZ ;  /* 0x00000c0012287810 */ /* 0x040fe40007f5e0ff */
[----:B------:R-:W-:-:S02]  /*0c70*/  IADD3 R42, P3, PT, R18, 0x1000, RZ ;  /* 0x00001000122a7810 */ /* 0x000fc40007f7e0ff */
[C---:B------:R-:W-:Y:S02]  /*0c80*/  IADD3 R44, P4, PT, R18.reuse, 0x1400, RZ ;  /* 0x00001400122c7810 */ /* 0x040fe40007f9e0ff */
[----:B------:R-:W-:Y:S02]  /*0c90*/  IADD3 R46, P5, PT, R18, 0x1800, RZ ;  /* 0x00001800122e7810 */ /* 0x000fe40007fbe0ff */
[----:B------:R-:W-:Y:S02]  /*0ca0*/  MOV R71, R18 ;  /* 0x0000001200477202 */ /* 0x000fe40000000f00 */
[-C--:B------:R-:W-:Y:S02]  /*0cb0*/  IADD3.X R37, PT, PT, RZ, R19.reuse, RZ, P0, !PT ;  /* 0x00000013ff257210 */ /* 0x080fe400007fe4ff */
[-C--:B------:R-:W-:Y:S01]  /*0cc0*/  IADD3.X R39, PT, PT, RZ, R19.reuse, RZ, P1, !PT ;  /* 0x00000013ff277210 */ /* 0x080fe20000ffe4ff */
[----:B------:R-:W-:Y:S01]  /*0cd0*/  @!PT LDS RZ, [RZ] ;  /* 0x00000000fffff984 */ /* 0x000fe20000000800 */
[----:B------:R-:W-:Y:S01]  /*0ce0*/  @!PT LDS RZ, [RZ] ;  /* 0x00000000fffff984 */ /* 0x000fe20000000800 */
[----:B------:R-:W-:Y:S01]  /*0cf0*/  @!PT LDS RZ, [RZ] ;  /* 0x00000000fffff984 */ /* 0x000fe20000000800 */
[----:B------:R1:W-:Y:S01]  /*0d00*/  LDGSTS.E.BYPASS.128 [R71], desc[UR4][R34.64+0x200] ;  /* 0x0000020022477fae */ /* 0x0003e2000b981804 */
[----:B------:R-:W-:-:S02]  /*0d10*/  IADD3.X R41, PT, PT, RZ, R19, RZ, P2, !PT ;  /* 0x00000013ff297210 */ /* 0x000fc400017fe4ff */
[-C--:B------:R-:W-:Y:S02]  /*0d20*/  IADD3.X R43, PT, PT, RZ, R19.reuse, RZ, P3, !PT ;  /* 0x00000013ff2b7210 */ /* 0x080fe40001ffe4ff */
[-C--:B------:R-:W-:Y:S02]  /*0d30*/  IADD3.X R45, PT, PT, RZ, R19.reuse, RZ, P4, !PT ;  /* 0x00000013ff2d7210 */ /* 0x080fe400027fe4ff */
[----:B------:R-:W-:Y:S01]  /*0d40*/  IADD3.X R47, PT, PT, RZ, R19, RZ, P5, !PT ;  /* 0x00000013ff2f7210 */ /* 0x000fe20002ffe4ff */
[----:B------:R-:W-:Y:S01]  /*0d50*/  IMAD.WIDE.U32 R18, R69, 0x4, R6 ;  /* 0x0000000445127825 */ /* 0x000fe200078e0006 */
[----:B------:R-:W-:Y:S02]  /*0d60*/  MOV R73, R38 ;  /* 0x0000002600497202 */ /* 0x000fe40000000f00 */
[----:B------:R-:W-:Y:S02]  /*0d70*/  MOV R41, R40 ;  /* 0x0000002800297202 */ /* 0x000fe40000000f00 */
[----:B-1----:R-:W-:-:S02]  /*0d80*/  MOV R71, R36 ;  /* 0x0000002400477202 */ /* 0x002fc40000000f00 */
[C---:B------:R-:W-:Y:S02]  /*0d90*/  IADD3 R34, P0, PT, R18.reuse, 0x400, RZ ;  /* 0x0000040012227810 */ /* 0x040fe40007f1e0ff */
[C---:B------:R-:W-:Y:S01]  /*0da0*/  IADD3 R36, P1, PT, R18.reuse, 0x800, RZ ;  /* 0x0000080012247810 */ /* 0x040fe20007f3e0ff */
[----:B------:R-:W-:Y:S01]  /*0db0*/  LDGSTS.E.BYPASS.128 [R71], desc[UR4][R48.64+0x200] ;  /* 0x0000020030477fae */ /* 0x000fe2000b981804 */
[----:B------:R-:W-:Y:S02]  /*0dc0*/  IADD3 R38, P2, PT, R18, 0xc00, RZ ;  /* 0x00000c0012267810 */ /* 0x000fe40007f5e0ff */
[----:B------:R-:W-:Y:S01]  /*0dd0*/  PRMT R20, R16, 0x9910, RZ ;  /* 0x0000991010147816 */ /* 0x000fe200000000ff */
[----:B------:R-:W-:Y:S01]  /*0de0*/  LDGSTS.E.BYPASS.128 [R73], desc[UR4][R50.64+0x200] ;  /* 0x0000020032497fae */ /* 0x000fe2000b981804 */
[----:B------:R-:W-:Y:S02]  /*0df0*/  MOV R43, R42 ;  /* 0x0000002a002b7202 */ /* 0x000fe40000000f00 */
[----:B------:R-:W-:Y:S01]  /*0e00*/  IADD3.X R35, PT, PT, RZ, R19, RZ, P0, !PT ;  /* 0x00000013ff237210 */ /* 0x000fe200007fe4ff */
[----:B------:R-:W-:Y:S01]  /*0e10*/  LDGSTS.E.BYPASS.128 [R41], desc[UR4][R52.64+0x200] ;  /* 0x0000020034297fae */ /* 0x000fe2000b981804 */
[----:B------:R-:W-:Y:S01]  /*0e20*/  MOV R45, R44 ;  /* 0x0000002c002d7202 */ /* 0x000fe20000000f00 */
[----:B------:R-:W-:Y:S01]  /*0e30*/  IMAD R20, R20, 0xab, RZ ;  /* 0x000000ab14147824 */ /* 0x000fe200078e02ff */
[----:B------:R-:W-:Y:S01]  /*0e40*/  IADD3.X R37, PT, PT, RZ, R19, RZ, P1, !PT ;  /* 0x00000013ff257210 */ /* 0x000fe20000ffe4ff */
[----:B------:R-:W-:Y:S01]  /*0e50*/  LDGSTS.E.BYPASS.128 [R43], desc[UR4][R54.64+0x200] ;  /* 0x00000200362b7fae */ /* 0x000fe2000b981804 */
[----:B------:R-:W-:-:S02]  /*0e60*/  MOV R47, R46 ;  /* 0x0000002e002f7202 */ /* 0x000fc40000000f00 */
[-C--:B------:R-:W-:Y:S01]  /*0e70*/  IADD3.X R39, PT, PT, RZ, R19.reuse, RZ, P2, !PT ;  /* 0x00000013ff277210 */ /* 0x080fe200017fe4ff */
[----:B------:R-:W-:Y:S01]  /*0e80*/  LDGSTS.E.BYPASS.128 [R45], desc[UR4][R56.64+0x200] ;  /* 0x00000200382d7fae */ /* 0x000fe2000b981804 */
[----:B------:R-:W-:Y:S02]  /*0e90*/  MOV R69, R18 ;  /* 0x0000001200457202 */ /* 0x000fe40000000f00 */
[----:B------:R-:W-:Y:S01]  /*0ea0*/  MOV R75, R34 ;  /* 0x00000022004b7202 */ /* 0x000fe20000000f00 */
[----:B------:R-:W-:Y:S01]  /*0eb0*/  LDGSTS.E.BYPASS.128 [R47], desc[UR4][R58.64+0x200] ;  /* 0x000002003a2f7fae */ /* 0x000fe2000b981804 */
[----:B------:R-:W-:Y:S02]  /*0ec0*/  MOV R37, R36 ;  /* 0x0000002400257202 */ /* 0x000fe40000000f00 */
[----:B------:R-:W-:Y:S01]  /*0ed0*/  MOV R39, R38 ;  /* 0x0000002600277202 */ /* 0x000fe20000000f00 */
[----:B------:R-:W-:Y:S01]  /*0ee0*/  LDGSTS.E.BYPASS.128 [R69], desc[UR4][R60.64] ;  /* 0x000000003c457fae */ /* 0x000fe2000b981804 */
[----:B------:R-:W-:-:S03]  /*0ef0*/  LOP3.LUT R18, R20, 0xffff, RZ, 0xc0, !PT ;  /* 0x0000ffff14127812 */ /* 0x000fc600078ec0ff */
[----:B------:R1:W-:Y:S01]  /*0f00*/  LDGSTS.E.BYPASS.128 [R75], desc[UR4][R62.64] ;  /* 0x000000003e4b7fae */ /* 0x0003e2000b981804 */
[----:B------:R-:W-:-:S03]  /*0f10*/  SHF.R.U32.HI R18, RZ, 0x9, R18 ;  /* 0x00000009ff127819 */ /* 0x000fc60000011612 */
[----:B------:R-:W-:Y:S01]  /*0f20*/  LDGSTS.E.BYPASS.128 [R37], desc[UR4][R64.64] ;  /* 0x0000000040257fae */ /* 0x000fe2000b981804 */
[----:B------:R-:W-:-:S03]  /*0f30*/  PRMT R18, R18, 0x9910, RZ ;  /* 0x0000991012127816 */ /* 0x000fc600000000ff */
[----:B------:R2:W-:Y:S01]  /*0f40*/  LDGSTS.E.BYPASS.128 [R39], desc[UR4][R66.64] ;  /* 0x0000000042277fae */ /* 0x0005e2000b981804 */
[----:B------:R-:W-:-:S03]  /*0f50*/  LEA R18, R18, R18, 0x1 ;  /* 0x0000001212127211 */ /* 0x000fc600078e08ff */
[----:B------:R-:W0:Y:S01]  /*0f60*/  LDGDEPBAR ;  /* 0x00000000000079af */ /* 0x000e220000000000 */
[----:B------:R-:W-:-:S04]  /*0f70*/  IADD3 R18, PT, PT, RZ, -R18, RZ ;  /* 0x80000012ff127210 */ /* 0x000fc80007ffe0ff */
[----:B------:R-:W-:Y:S02]  /*0f80*/  PRMT R19, R18, 0x7710, RZ ;  /* 0x0000771012137816 */ /* 0x000fe400000000ff */
[----:B------:R-:W-:Y:S02]  /*0f90*/  SHF.R.U32.HI R18, RZ, 0x4, R4 ;  /* 0x00000004ff127819 */ /* 0x000fe40000011604 */
[----:B------:R-:W-:Y:S02]  /*0fa0*/  IADD3 R19, PT, PT, R19, R16, RZ ;  /* 0x0000001013137210 */ /* 0x000fe40007ffe0ff */
[----:B------:R-:W-:Y:S02]  /*0fb0*/  IADD3 R16, PT, PT, R16, 0x1, RZ ;  /* 0x0000000110107810 */ /* 0x000fe40007ffe0ff */
[C---:B------:R-:W-:Y:S02]  /*0fc0*/  LOP3.LUT R35, R19.reuse, 0xffff, RZ, 0xc0, !PT ;  /* 0x0000ffff13237812 */ /* 0x040fe400078ec0ff */
[----:B------:R-:W-:-:S02]  /*0fd0*/  LOP3.LUT R22, R19, 0xff, RZ, 0xc0, !PT ;  /* 0x000000ff13167812 */ /* 0x000fc400078ec0ff */
[----:B------:R-:W-:Y:S02]  /*0fe0*/  PRMT R20, R35, 0x3340, R18 ;  /* 0x0000334023147816 */ /* 0x000fe40000000012 */
[----:B------:R-:W-:Y:S02]  /*0ff0*/  MOV R35, 0x1c00700 ;  /* 0x01c0070000237802 */ /* 0x000fe40000000f00 */
[----:B------:R-:W-:Y:S02]  /*1000*/  PRMT R20, R20, 0x5410, R15 ;  /* 0x0000541014147816 */ /* 0x000fe4000000000f */
[----:B------:R-:W-:Y:S01]  /*1010*/  LEA R19, R22, R17, 0xa ;  /* 0x0000001116137211 */ /* 0x000fe200078e50ff */
[----:B------:R-:W-:-:S04]  /*1020*/  DEPBAR.LE SB0, 0x2 ;  /* 0x000080800000791a */ /* 0x000fc80000000000 */
[----:B------:R-:W-:Y:S01]  /*1030*/  IDP.2A.LO.U16.U8 R35, R35, R20, RZ ;  /* 0x0000001423237226 */ /* 0x000fe200000010ff */
[----:B------:R-:W-:Y:S01]  /*1040*/  LEA R19, R19, R0, 0x2 ;  /* 0x0000000013137211 */ /* 0x000fe200078e10ff */
[----:B------:R-:W-:Y:S01]  /*1050*/  BAR.SYNC.DEFER_BLOCKING 0x0 ;  /* 0x0000000000007b1d */ /* 0x000fe20000010000 */
[----:B------:R-:W-:Y:S02]  /*1060*/  ISETP.NE.AND P0, PT, R16, 0xe, PT ;  /* 0x0000000e1000780c */ /* 0x000fe40003f05270 */
[----:B------:R-:W-:-:S03]  /*1070*/  LEA R20, R35, R2, 0x2 ;  /* 0x0000000223147211 */ /* 0x000fc600078e10ff */
[----:B------:R-:W-:Y:S04]  /*1080*/  LDS R24, [R19] ;  /* 0x0000000013187984 */ /* 0x000fe80000000800 */
[----:B------:R-:W3:Y:S04]  /*1090*/  LDS R40, [R20+0x600] ;  /* 0x0006000014287984 */ /* 0x000ee80000000800 */
[----:B------:R-:W1:Y:S04]  /*10a0*/  LDS R38, [R20+0x500] ;  /* 0x0005000014267984 */ /* 0x000e680000000800 */
[----:B------:R-:W4:Y:S04]  /*10b0*/  LDS R22, [R20] ;  /* 0x0000000014167984 */ /* 0x000f280000000800 */
[----:B------:R-:W5:Y:S04]  /*10c0*/  LDS R36, [R20+0x400] ;  /* 0x0004000014247984 */ /* 0x000f680000000800 */
[----:B------:R-:W2:Y:S04]  /*10d0*/  LDS R28, [R20+0x100] ;  /* 0x00010000141c7984 */ /* 0x000ea80000000800 */
[----:B------:R-:W2:Y:S04]  /*10e0*/  LDS R32, [R20+0x200] ;  /* 0x0002000014207984 */ /* 0x000ea80000000800 */
[----:B------:R-:W2:Y:S04]  /*10f0*/  LDS R34, [R20+0x300] ;  /* 0x0003000014227984 */ /* 0x000ea80000000800 */
[----:B------:R-:W-:Y:S04]  /*1100*/  LDS R35, [R20+0x4] ;  /* 0x0000040014237984 */ /* 0x000fe80000000800 */
[----:B------:R-:W2:Y:S04]  /*1110*/  LDS R26, [R19+0x40] ;  /* 0x00004000131a7984 */ /* 0x000ea80000000800 */
[----:B------:R-:W2:Y:S04]  /*1120*/  LDS R30, [R20+0x104] ;  /* 0x00010400141e7984 */ /* 0x000ea80000000800 */
[----:B------:R-:W2:Y:S01]  /*1130*/  LDS R42, [R20+0x304] ;  /* 0x00030400142a7984 */ /* 0x000ea20000000800 */
[C---:B---3--:R-:W-:Y:S01]  /*1140*/  FFMA R87, R24.reuse, R40, R21 ;  /* 0x0000002818577223 */ /* 0x048fe20000000015 */
[----:B-1----:R-:W-:-:S02]  /*1150*/  FFMA R75, R24, R38, R23 ;  /* 0x00000026184b7223 */ /* 0x002fc40000000017 */
[----:B------:R-:W1:Y:S01]  /*1160*/  LDS R40, [R20+0x204] ;  /* 0x0002040014287984 */ /* 0x000e620000000800 */
[----:B----4-:R-:W-:-:S03]  /*1170*/  FFMA R22, R22, R24, R33 ;  /* 0x0000001816167223 */ /* 0x010fc60000000021 */
[----:B------:R-:W3:Y:S01]  /*1180*/  LDS R44, [R20+0x404] ;  /* 0x00040400142c7984 */ /* 0x000ee20000000800 */
[----:B-----5:R-:W-:-:S03]  /*1190*/  FFMA R63, R24, R36, R25 ;  /* 0x00000024183f7223 */ /* 0x020fc60000000019 */
[----:B------:R-:W4:Y:S01]  /*11a0*/  LDS R46, [R20+0x504] ;  /* 0x00050400142e7984 */ /* 0x000f220000000800 */
[----:B--2---:R-:W-:-:S03]  /*11b0*/  FFMA R31, R24, R28, R31 ;  /* 0x0000001c181f7223 */ /* 0x004fc6000000001f */
[----:B------:R-:W2:Y:S01]  /*11c0*/  LDS R48, [R20+0x604] ;  /* 0x0006040014307984 */ /* 0x000ea20000000800 */
[----:B------:R-:W-:-:S03]  /*11d0*/  FFMA R39, R24, R32, R27 ;  /* 0x0000002018277223 */ /* 0x000fc6000000001b */
[----:B------:R-:W-:Y:S01]  /*11e0*/  LDS R23, [R19+0x80] ;  /* 0x0000800013177984 */ /* 0x000fe20000000800 */
[----:B------:R-:W-:-:S03]  /*11f0*/  FFMA R51, R24, R34, R29 ;  /* 0x0000002218337223 */ /* 0x000fc6000000001d */
[----:B------:R-:W5:Y:S04]  /*1200*/  LDS R53, [R20+0x308] ;  /* 0x0003080014357984 */ /* 0x000f680000000800 */
[----:B------:R-:W5:Y:S01]  /*1210*/  LDS R21, [R20+0x8] ;  /* 0x0000080014157984 */ /* 0x000f620000000800 */
[----:B------:R-:W-:-:S03]  /*1220*/  FFMA R22, R35, R26, R22 ;  /* 0x0000001a23167223 */ /* 0x000fc60000000016 */
[----:B------:R-:W5:Y:S01]  /*1230*/  LDS R33, [R20+0x108] ;  /* 0x0001080014217984 */ /* 0x000f620000000800 */
[----:B------:R-:W-:-:S03]  /*1240*/  FFMA R34, R26, R30, R31 ;  /* 0x0000001e1a227223 */ /* 0x000fc6000000001f */
[----:B------:R-:W5:Y:S01]  /*1250*/  LDS R41, [R20+0x208] ;  /* 0x0002080014297984 */ /* 0x000f620000000800 */
[----:B------:R-:W-:-:S03]  /*1260*/  FFMA R42, R26, R42, R51 ;  /* 0x0000002a1a2a7223 */ /* 0x000fc60000000033 */
[----:B------:R-:W5:Y:S04]  /*1270*/  LDS R65, [R20+0x408] ;  /* 0x0004080014417984 */ /* 0x000f680000000800 */
[----:B------:R-:W5:Y:S01]  /*1280*/  LDS R77, [R20+0x508] ;  /* 0x00050800144d7984 */ /* 0x000f620000000800 */
[----:B-1----:R-:W-:-:S03]  /*1290*/  FFMA R40, R26, R40, R39 ;  /* 0x000000281a287223 */ /* 0x002fc60000000027 */
[----:B------:R-:W1:Y:S01]  /*12a0*/  LDS R89, [R20+0x608] ;  /* 0x0006080014597984 */ /* 0x000e620000000800 */
[----:B---3--:R-:W-:-:S03]  /*12b0*/  FFMA R44, R26, R44, R63 ;  /* 0x0000002c1a2c7223 */ /* 0x008fc6000000003f */
[----:B------:R-:W-:Y:S01]  /*12c0*/  LDS R25, [R19+0xc0] ;  /* 0x0000c00013197984 */ /* 0x000fe20000000800 */
[----:B----4-:R-:W-:-:S03]  /*12d0*/  FFMA R46, R26, R46, R75 ;  /* 0x0000002e1a2e7223 */ /* 0x010fc6000000004b */
[----:B------:R-:W3:Y:S01]  /*12e0*/  LDS R55, [R20+0x30c] ;  /* 0x00030c0014377984 */ /* 0x000ee20000000800 */
[----:B--2---:R-:W-:-:S03]  /*12f0*/  FFMA R48, R26, R48, R87 ;  /* 0x000000301a307223 */ /* 0x004fc60000000057 */
[----:B------:R-:W2:Y:S04]  /*1300*/  LDS R24, [R20+0xc] ;  /* 0x00000c0014187984 */ /* 0x000ea80000000800 */
[----:B------:R-:W4:Y:S01]  /*1310*/  LDS R35, [R20+0x10c] ;  /* 0x00010c0014237984 */ /* 0x000f220000000800 */
[----:B-----5:R-:W-:-:S03]  /*1320*/  FFMA R42, R23, R53, R42 ;  /* 0x00000035172a7223 */ /* 0x020fc6000000002a */
[----:B------:R-:W5:Y:S01]  /*1330*/  LDS R43, [R20+0x20c] ;  /* 0x00020c00142b7984 */ /* 0x000f620000000800 */
[----:B------:R-:W-:-:S03]  /*1340*/  FFMA R21, R21, R23, R22 ;  /* 0x0000001715157223 */ /* 0x000fc60000000016 */
[----:B------:R-:W5:Y:S01]  /*1350*/  LDS R67, [R20+0x40c] ;  /* 0x00040c0014437984 */ /* 0x000f620000000800 */
[----:B------:R-:W-:-:S03]  /*1360*/  FFMA R34, R23, R33, R34 ;  /* 0x0000002117227223 */ /* 0x000fc60000000022 */
[----:B------:R-:W5:Y:S01]  /*1370*/  LDS R79, [R20+0x50c] ;  /* 0x00050c00144f7984 */ /* 0x000f620000000800 */
[----:B------:R-:W-:-:S03]  /*1380*/  FFMA R40, R23, R41, R40 ;  /* 0x0000002917287223 */ /* 0x000fc60000000028 */
[----:B------:R-:W5:Y:S01]  /*1390*/  LDS R91, [R20+0x60c] ;  /* 0x00060c00145b7984 */ /* 0x000f620000000800 */
[----:B------:R-:W-:-:S03]  /*13a0*/  FFMA R44, R23, R65, R44 ;  /* 0x00000041172c7223 */ /* 0x000fc6000000002c */
[----:B------:R-:W-:Y:S01]  /*13b0*/  LDS R27, [R19+0x100] ;  /* 0x00010000131b7984 */ /* 0x000fe20000000800 */
[----:B------:R-:W-:-:S03]  /*13c0*/  FFMA R46, R23, R77, R46 ;  /* 0x0000004d172e7223 */ /* 0x000fc6000000002e */
[----:B------:R-:W5:Y:S01]  /*13d0*/  LDS R57, [R20+0x310] ;  /* 0x0003100014397984 */ /* 0x000f620000000800 */
[----:B-1----:R-:W-:-:S03]  /*13e0*/  FFMA R48, R23, R89, R48 ;  /* 0x0000005917307223 */ /* 0x002fc60000000030 */
[----:B------:R-:W1:Y:S04]  /*13f0*/  LDS R28, [R20+0x10] ;  /* 0x00001000141c7984 */ /* 0x000e680000000800 */
[----:B------:R-:W1:Y:S01]  /*1400*/  LDS R36, [R20+0x110] ;  /* 0x0001100014247984 */ /* 0x000e620000000800 */
[----:B---3--:R-:W-:-:S03]  /*1410*/  FFMA R42, R25, R55, R42 ;  /* 0x00000037192a7223 */ /* 0x008fc6000000002a */
[----:B------:R-:W3:Y:S01]  /*1420*/  LDS R45, [R20+0x210] ;  /* 0x00021000142d7984 */ /* 0x000ee20000000800 */
[----:B--2---:R-:W-:-:S03]  /*1430*/  FFMA R21, R24, R25, R21 ;  /* 0x0000001918157223 */ /* 0x004fc60000000015 */
[----:B------:R-:W2:Y:S01]  /*1440*/  LDS R69, [R20+0x410] ;  /* 0x0004100014457984 */ /* 0x000ea20000000800 */
[----:B----4-:R-:W-:-:S03]  /*1450*/  FFMA R34, R25, R35, R34 ;  /* 0x0000002319227223 */ /* 0x010fc60000000022 */
[----:B------:R-:W4:Y:S01]  /*1460*/  LDS R81, [R20+0x510] ;  /* 0x0005100014517984 */ /* 0x000f220000000800 */
[----:B-----5:R-:W-:-:S03]  /*1470*/  FFMA R40, R25, R43, R40 ;  /* 0x0000002b19287223 */ /* 0x020fc60000000028 */
[----:B------:R-:W5:Y:S01]  /*1480*/  LDS R93, [R20+0x610] ;  /* 0x00061000145d7984 */ /* 0x000f620000000800 */
[----:B------:R-:W-:-:S03]  /*1490*/  FFMA R44, R25, R67, R44 ;  /* 0x00000043192c7223 */ /* 0x000fc6000000002c */
[----:B------:R-:W-:Y:S01]  /*14a0*/  LDS R29, [R19+0x140] ;  /* 0x00014000131d7984 */ /* 0x000fe20000000800 */
[----:B------:R-:W-:-:S03]  /*14b0*/  FFMA R46, R25, R79, R46 ;  /* 0x0000004f192e7223 */ /* 0x000fc6000000002e */
[----:B------:R-:W5:Y:S01]  /*14c0*/  LDS R59, [R20+0x314] ;  /* 0x00031400143b7984 */ /* 0x000f620000000800 */
[----:B------:R-:W-:-:S03]  /*14d0*/  FFMA R48, R25, R91, R48 ;  /* 0x0000005b19307223 */ /* 0x000fc60000000030 */
[----:B------:R-:W5:Y:S04]  /*14e0*/  LDS R30, [R20+0x14] ;  /* 0x00001400141e7984 */ /* 0x000f680000000800 */
[----:B------:R-:W5:Y:S01]  /*14f0*/  LDS R37, [R20+0x114] ;  /* 0x0001140014257984 */ /* 0x000f620000000800 */
[----:B------:R-:W-:-:S03]  /*1500*/  FFMA R42, R27, R57, R42 ;  /* 0x000000391b2a7223 */ /* 0x000fc6000000002a */
[----:B------:R-:W5:Y:S01]  /*1510*/  LDS R47, [R20+0x214] ;  /* 0x00021400142f7984 */ /* 0x000f620000000800 */
[----:B-1----:R-:W-:-:S03]  /*1520*/  FFMA R21, R28, R27, R21 ;  /* 0x0000001b1c157223 */ /* 0x002fc60000000015 */
[----:B------:R-:W1:Y:S01]  /*1530*/  LDS R71, [R20+0x414] ;  /* 0x0004140014477984 */ /* 0x000e620000000800 */
[----:B------:R-:W-:-:S03]  /*1540*/  FFMA R34, R27, R36, R34 ;  /* 0x000000241b227223 */ /* 0x000fc60000000022 */
[----:B------:R-:W1:Y:S01]  /*1550*/  LDS R83, [R20+0x514] ;  /* 0x0005140014537984 */ /* 0x000e620000000800 */
[----:B---3--:R-:W-:-:S03]  /*1560*/  FFMA R40, R27, R45, R40 ;  /* 0x0000002d1b287223 */ /* 0x008fc60000000028 */
[----:B------:R-:W3:Y:S01]  /*1570*/  LDS R95, [R20+0x614] ;  /* 0x00061400145f7984 */ /* 0x000ee20000000800 */
[----:B--2---:R-:W-:-:S03]  /*1580*/  FFMA R44, R27, R69, R44 ;  /* 0x000000451b2c7223 */ /* 0x004fc6000000002c */
[----:B------:R-:W-:Y:S01]  /*1590*/  LDS R31, [R19+0x180] ;  /* 0x00018000131f7984 */ /* 0x000fe20000000800 */
[----:B----4-:R-:W-:-:S03]  /*15a0*/  FFMA R46, R27, R81, R46 ;  /* 0x000000511b2e7223 */ /* 0x010fc6000000002e */
[----:B------:R-:W2:Y:S01]  /*15b0*/  LDS R61, [R20+0x318] ;  /* 0x00031800143d7984 */ /* 0x000ea20000000800 */
[----:B-----5:R-:W-:-:S03]  /*15c0*/  FFMA R48, R27, R93, R48 ;  /* 0x0000005d1b307223 */ /* 0x020fc60000000030 */
[----:B------:R-:W4:Y:S04]  /*15d0*/  LDS R32, [R20+0x18] ;  /* 0x0000180014207984 */ /* 0x000f280000000800 */
        /* <DEDUP_REMOVED lines=8> */
[----:B------:R-:W5:Y:S01]  /*1660*/  LDS R97, [R20+0x618] ;  /* 0x0006180014617984 */ /* 0x000f620000000800 */
[----:B-1----:R-:W-:-:S03]  /*1670*/  FFMA R24, R29, R71, R44 ;  /* 0x000000471d187223 */ /* 0x002fc6000000002c */
[----:B------:R-:W-:Y:S01]  /*1680*/  LDS R23, [R19+0x1c0] ;  /* 0x0001c00013177984 */ /* 0x000fe20000000800 */
[----:B------:R-:W-:-:S03]  /*1690*/  FFMA R26, R29, R83, R46 ;  /* 0x000000531d1a7223 */ /* 0x000fc6000000002e */
[----:B------:R-:W1:Y:S01]  /*16a0*/  LDS R53, [R20+0x31c] ;  /* 0x00031c0014357984 */ /* 0x000e620000000800 */
[----:B---3--:R-:W-:-:S03]  /*16b0*/  FFMA R28, R29, R95, R48 ;  /* 0x0000005f1d1c7223 */ /* 0x008fc60000000030 */
[----:B------:R-:W3:Y:S04]  /*16c0*/  LDS R65, [R20+0x41c] ;  /* 0x00041c0014417984 */ /* 0x000ee80000000800 */
[----:B------:R-:W3:Y:S01]  /*16d0*/  LDS R77, [R20+0x51c] ;  /* 0x00051c00144d7984 */ /* 0x000ee20000000800 */
[----:B--2---:R-:W-:-:S03]  /*16e0*/  FFMA R44, R31, R61, R22 ;  /* 0x0000003d1f2c7223 */ /* 0x004fc60000000016 */
[----:B------:R-:W-:Y:S01]  /*16f0*/  LDS R25, [R19+0x200] ;  /* 0x0002000013197984 */ /* 0x000fe20000000800 */
[----:B----4-:R-:W-:-:S03]  /*1700*/  FFMA R21, R32, R31, R21 ;  /* 0x0000001f20157223 */ /* 0x010fc60000000015 */
[----:B------:R-:W2:Y:S01]  /*1710*/  LDS R55, [R20+0x320] ;  /* 0x0003200014377984 */ /* 0x000ea20000000800 */
[----:B-----5:R-:W-:-:S03]  /*1720*/  FFMA R34, R31, R38, R34 ;  /* 0x000000261f227223 */ /* 0x020fc60000000022 */
[----:B------:R-:W4:Y:S01]  /*1730*/  LDS R67, [R20+0x420] ;  /* 0x0004200014437984 */ /* 0x000f220000000800 */
[----:B------:R-:W-:-:S03]  /*1740*/  FFMA R42, R31, R49, R40 ;  /* 0x000000311f2a7223 */ /* 0x000fc60000000028 */
[----:B------:R-:W5:Y:S01]  /*1750*/  LDS R87, [R20+0x61c] ;  /* 0x00061c0014577984 */ /* 0x000f620000000800 */
[----:B------:R-:W-:-:S03]  /*1760*/  FFMA R46, R31, R73, R24 ;  /* 0x000000491f2e7223 */ /* 0x000fc60000000018 */
[----:B------:R-:W5:Y:S01]  /*1770*/  LDS R79, [R20+0x520] ;  /* 0x00052000144f7984 */ /* 0x000f620000000800 */
[----:B------:R-:W-:-:S03]  /*1780*/  FFMA R48, R31, R85, R26 ;  /* 0x000000551f307223 */ /* 0x000fc6000000001a */
[----:B------:R-:W-:Y:S01]  /*1790*/  LDS R27, [R19+0x240] ;  /* 0x00024000131b7984 */ /* 0x000fe20000000800 */
[----:B------:R-:W-:-:S03]  /*17a0*/  FFMA R50, R31, R97, R28 ;  /* 0x000000611f327223 */ /* 0x000fc6000000001c */
[----:B------:R-:W5:Y:S04]  /*17b0*/  LDS R57, [R20+0x324] ;  /* 0x0003240014397984 */ /* 0x000f680000000800 */
[----:B------:R-:W5:Y:S01]  /*17c0*/  LDS R69, [R20+0x424] ;  /* 0x0004240014457984 */ /* 0x000f620000000800 */
[----:B-1----:R-:W-:-:S03]  /*17d0*/  FFMA R44, R23, R53, R44 ;  /* 0x00000035172c7223 */ /* 0x002fc6000000002c */
[----:B------:R-:W1:Y:S01]  /*17e0*/  LDS R89, [R20+0x620] ;  /* 0x0006200014597984 */ /* 0x000e620000000800 */
[----:B---3--:R-:W-:-:S03]  /*17f0*/  FFMA R46, R23, R65, R46 ;  /* 0x00000041172e7223 */ /* 0x008fc6000000002e */
[----:B------:R-:W3:Y:S01]  /*1800*/  LDS R81, [R20+0x524] ;  /* 0x0005240014517984 */ /* 0x000ee20000000800 */
[----:B------:R-:W-:-:S03]  /*1810*/  FFMA R48, R23, R77, R48 ;  /* 0x0000004d17307223 */ /* 0x000fc60000000030 */
[----:B------:R-:W-:Y:S04]  /*1820*/  LDS R29, [R19+0x280] ;  /* 0x00028000131d7984 */ /* 0x000fe80000000800 */
        /* <DEDUP_REMOVED lines=8> */
[----:B------:R-:W5:Y:S04]  /*18b0*/  LDS R41, [R20+0x21c] ;  /* 0x00021c0014297984 */ /* 0x000f680000000800 */
[----:B------:R-:W5:Y:S01]  /*18c0*/  LDS R83, [R20+0x528] ;  /* 0x0005280014537984 */ /* 0x000f620000000800 */
[----:B------:R-:W-:-:S03]  /*18d0*/  FFMA R44, R27, R57, R44 ;  /* 0x000000391b2c7223 */ /* 0x000fc6000000002c */
[----:B------:R-:W-:Y:S01]  /*18e0*/  LDS R31, [R19+0x2c0] ;  /* 0x0002c000131f7984 */ /* 0x000fe20000000800 */
[----:B------:R-:W-:-:S03]  /*18f0*/  FFMA R46, R27, R69, R46 ;  /* 0x000000451b2e7223 */ /* 0x000fc6000000002e */
[----:B------:R-:W5:Y:S01]  /*1900*/  LDS R61, [R20+0x32c] ;  /* 0x00032c00143d7984 */ /* 0x000f620000000800 */
[----:B-1----:R-:W-:-:S03]  /*1910*/  FFMA R50, R25, R89, R50 ;  /* 0x0000005919327223 */ /* 0x002fc60000000032 */
[----:B------:R-:W1:Y:S01]  /*1920*/  LDS R73, [R20+0x42c] ;  /* 0x00042c0014497984 */ /* 0x000e620000000800 */
[----:B---3--:R-:W-:-:S03]  /*1930*/  FFMA R48, R27, R81, R48 ;  /* 0x000000511b307223 */ /* 0x008fc60000000030 */
[----:B------:R-:W3:Y:S04]  /*1940*/  LDS R24, [R20+0x20] ;  /* 0x0000200014187984 */ /* 0x000ee80000000800 */
[----:B------:R-:W3:Y:S01]  /*1950*/  LDS R93, [R20+0x628] ;  /* 0x00062800145d7984 */ /* 0x000ee20000000800 */
[----:B------:R-:W-:-:S03]  /*1960*/  FFMA R44, R29, R59, R44 ;  /* 0x0000003b1d2c7223 */ /* 0x000fc6000000002c */
[----:B------:R-:W3:Y:S01]  /*1970*/  LDS R35, [R20+0x11c] ;  /* 0x00011c0014237984 */ /* 0x000ee20000000800 */
[----:B--2---:R-:W-:-:S03]  /*1980*/  FFMA R46, R29, R71, R46 ;  /* 0x000000471d2e7223 */ /* 0x004fc6000000002e */
[----:B------:R-:W2:Y:S01]  /*1990*/  LDS R43, [R20+0x220] ;  /* 0x00022000142b7984 */ /* 0x000ea20000000800 */
[----:B----4-:R-:W-:-:S03]  /*19a0*/  FFMA R21, R22, R23, R21 ;  /* 0x0000001716157223 */ /* 0x010fc60000000015 */
[----:B------:R-:W4:Y:S01]  /*19b0*/  LDS R85, [R20+0x52c] ;  /* 0x00052c0014557984 */ /* 0x000f220000000800 */
[----:B-----5:R-:W-:-:S03]  /*19c0*/  FFMA R50, R27, R91, R50 ;  /* 0x0000005b1b327223 */ /* 0x020fc60000000032 */
        /* <DEDUP_REMOVED lines=10> */
[----:B---3--:R-:W-:-:S03]  /*1a70*/  FFMA R21, R24, R25, R21 ;  /* 0x0000001918157223 */ /* 0x008fc60000000015 */
[----:B------:R-:W3:Y:S01]  /*1a80*/  LDS R26, [R20+0x24] ;  /* 0x00002400141a7984 */ /* 0x000ee20000000800 */
[----:B------:R-:W-:-:S03]  /*1a90*/  FFMA R24, R29, R93, R50 ;  /* 0x0000005d1d187223 */ /* 0x000fc60000000032 */
[----:B------:R-:W3:Y:S01]  /*1aa0*/  LDS R37, [R20+0x124] ;  /* 0x0001240014257984 */ /* 0x000ee20000000800 */
[----:B------:R-:W-:-:S03]  /*1ab0*/  FFMA R34, R23, R35, R34 ;  /* 0x0000002317227223 */ /* 0x000fc60000000022 */
[----:B------:R-:W3:Y:S01]  /*1ac0*/  LDS R47, [R20+0x228] ;  /* 0x00022800142f7984 */ /* 0x000ee20000000800 */
[----:B--2---:R-:W-:-:S03]  /*1ad0*/  FFMA R42, R25, R43, R42 ;  /* 0x0000002b192a7223 */ /* 0x004fc6000000002a */
[----:B------:R-:W2:Y:S01]  /*1ae0*/  LDS R28, [R20+0x28] ;  /* 0x00002800141c7984 */ /* 0x000ea20000000800 */
[----:B----4-:R-:W-:-:S03]  /*1af0*/  FFMA R50, R31, R85, R48 ;  /* 0x000000551f327223 */ /* 0x010fc60000000030 */
[----:B------:R-:W4:Y:S04]  /*1b00*/  LDS R38, [R20+0x128] ;  /* 0x0001280014267984 */ /* 0x000f280000000800 */
        /* <DEDUP_REMOVED lines=16> */
[----:B------:R-:W-:Y:S01]  /*1c10*/  LDS R23, [R19+0x340] ;  /* 0x0003400013177984 */ /* 0x000fe20000000800 */
[----:B--2---:R-:W-:-:S03]  /*1c20*/  FFMA R21, R28, R29, R21 ;  /* 0x0000001d1c157223 */ /* 0x004fc60000000015 */
[----:B------:R-:W2:Y:S01]  /*1c30*/  LDS R43, [R20+0x234] ;  /* 0x00023400142b7984 */ /* 0x000ea20000000800 */
[----:B----4-:R-:W-:-:S03]  /*1c40*/  FFMA R34, R29, R38, R34 ;  /* 0x000000261d227223 */ /* 0x010fc60000000022 */
[----:B------:R-:W4:Y:S01]  /*1c50*/  LDS R53, [R20+0x334] ;  /* 0x0003340014357984 */ /* 0x000f220000000800 */
[----:B------:R-:W-:-:S03]  /*1c60*/  FFMA R42, R31, R49, R42 ;  /* 0x000000311f2a7223 */ /* 0x000fc6000000002a */
        /* <DEDUP_REMOVED lines=11> */
[----:B---3--:R-:W-:-:S03]  /*1d20*/  FFMA R50, R33, R52, R50 ;  /* 0x0000003421327223 */ /* 0x008fc60000000032 */
[----:B------:R-:W1:Y:S01]  /*1d30*/  LDS R45, [R20+0x238] ;  /* 0x00023800142d7984 */ /* 0x000e620000000800 */
[----:B------:R-:W-:-:S03]  /*1d40*/  FFMA R54, R33, R83, R54 ;  /* 0x0000005321367223 */ /* 0x000fc60000000036 */
[----:B------:R-:W3:Y:S04]  /*1d50*/  LDS R55, [R20+0x338] ;  /* 0x0003380014377984 */ /* 0x000ee80000000800 */
[----:B------:R-:W3:Y:S01]  /*1d60*/  LDS R65, [R20+0x438] ;  /* 0x0004380014417984 */ /* 0x000ee20000000800 */
        /* <DEDUP_REMOVED lines=20> */
[----:B------:R-:W3:Y:S01]  /*1eb0*/  LDS R37, [R20+0x13c] ;  /* 0x00013c0014257984 */ /* 0x000ee20000000800 */
[----:B--2---:R-:W-:-:S03]  /*1ec0*/  FFMA R50, R25, R75, R50 ;  /* 0x0000004b19327223 */ /* 0x004fc60000000032 */
[----:B------:R-:W2:Y:S01]  /*1ed0*/  LDS R89, [R20+0x63c] ;  /* 0x00063c0014597984 */ /* 0x000ea20000000800 */
[----:B----4-:R-:W-:-:S03]  /*1ee0*/  FFMA R21, R24, R25, R21 ;  /* 0x0000001918157223 */ /* 0x010fc60000000015 */
[----:B------:R-:W-:Y:S01]  /*1ef0*/  LDS R29, [R19+0x400] ;  /* 0x00040000131d7984 */ /* 0x000fe20000000800 */
[----:B------:R-:W-:-:S03]  /*1f00*/  FFMA R36, R25, R36, R40 ;  /* 0x0000002419247223 */ /* 0x000fc60000000028 */
[----:B------:R-:W4:Y:S01]  /*1f10*/  LDS R49, [R20+0x240] ;  /* 0x0002400014317984 */ /* 0x000f220000000800 */
[----:B-----5:R-:W-:-:S03]  /*1f20*/  FFMA R54, R25, R87, R54 ;  /* 0x0000005719367223 */ /* 0x020fc60000000036 */
[----:B------:R-:W5:Y:S04]  /*1f30*/  LDS R59, [R20+0x340] ;  /* 0x00034000143b7984 */ /* 0x000f680000000800 */
        /* <DEDUP_REMOVED lines=10> */
[----:B------:R-:W-:Y:S01]  /*1fe0*/  LDS R31, [R19+0x440] ;  /* 0x00044000131f7984 */ /* 0x000fe20000000800 */
[----:B------:R-:W-:-:S03]  /*1ff0*/  FFMA R36, R27, R37, R36 ;  /* 0x000000251b247223 */ /* 0x000fc60000000024 */
[----:B------:R-:W3:Y:S01]  /*2000*/  LDS R51, [R20+0x244] ;  /* 0x0002440014337984 */ /* 0x000ee20000000800 */
[----:B--2---:R-:W-:-:S03]  /*2010*/  FFMA R54, R27, R89, R54 ;  /* 0x000000591b367223 */ /* 0x004fc60000000036 */
[----:B------:R-:W2:Y:S04]  /*2020*/  LDS R30, [R20+0x44] ;  /* 0x00004400141e7984 */ /* 0x000ea80000000800 */
[----:B------:R-:W2:Y:S01]  /*2030*/  LDS R39, [R20+0x144] ;  /* 0x0001440014277984 */ /* 0x000ea20000000800 */
[----:B----4-:R-:W-:-:S03]  /*2040*/  FFMA R42, R29, R49, R42 ;  /* 0x000000311d2a7223 */ /* 0x010fc6000000002a */
        /* <DEDUP_REMOVED lines=15> */
[----:B------:R-:W-:Y:S01]  /*2140*/  LDS R22, [R20+0x4c] ;  /* 0x00004c0014167984 */ /* 0x000fe20000000800 */
[----:B--2---:R-:W-:-:S03]  /*2150*/  FFMA R21, R30, R31, R21 ;  /* 0x0000001f1e157223 */ /* 0x004fc60000000015 */
[----:B------:R-:W2:Y:S01]  /*2160*/  LDS R23, [R19+0x4c0] ;  /* 0x0004c00013177984 */ /* 0x000ea20000000800 */
[----:B------:R-:W-:-:S03]  /*2170*/  FFMA R39, R31, R39, R36 ;  /* 0x000000271f277223 */ /* 0x000fc60000000024 */
[----:B------:R-:W-:Y:S01]  /*2180*/  LDS R24, [R20+0x50] ;  /* 0x0000500014187984 */ /* 0x000fe20000000800 */
[----:B----4-:R-:W-:-:S03]  /*2190*/  FFMA R61, R31, R61, R46 ;  /* 0x0000003d1f3d7223 */ /* 0x010fc6000000002e */
[----:B------:R-:W3:Y:S01]  /*21a0*/  LDS R25, [R19+0x500] ;  /* 0x0005000013197984 */ /* 0x000ee20000000800 */
[----:B-----5:R-:W-:-:S03]  /*21b0*/  FFMA R71, R31, R71, R48 ;  /* 0x000000471f477223 */ /* 0x020fc60000000030 */
[----:B------:R-:W-:Y:S01]  /*21c0*/  LDS R26, [R20+0x54] ;  /* 0x00005400141a7984 */ /* 0x000fe20000000800 */
[----:B------:R-:W-:-:S03]  /*21d0*/  FFMA R81, R31, R81, R50 ;  /* 0x000000511f517223 */ /* 0x000fc60000000032 */
[----:B------:R-:W4:Y:S01]  /*21e0*/  LDS R27, [R19+0x540] ;  /* 0x00054000131b7984 */ /* 0x000f220000000800 */
[----:B------:R-:W-:-:S03]  /*21f0*/  FFMA R93, R31, R93, R54 ;  /* 0x0000005d1f5d7223 */ /* 0x000fc60000000036 */
[----:B------:R-:W-:Y:S04]  /*2200*/  LDS R28, [R20+0x58] ;  /* 0x00005800141c7984 */ /* 0x000fe80000000800 */
[----:B------:R-:W5:Y:S01]  /*2210*/  LDS R29, [R19+0x580] ;  /* 0x00058000131d7984 */ /* 0x000f620000000800 */
[----:B------:R-:W-:-:S03]  /*2220*/  FFMA R21, R32, R34, R21 ;  /* 0x0000002220157223 */ /* 0x000fc60000000015 */
[----:B------:R-:W5:Y:S01]  /*2230*/  LDS R42, [R20+0x348] ;  /* 0x00034800142a7984 */ /* 0x000f620000000800 */
[----:B-1----:R-:W-:-:S03]  /*2240*/  FFMA R44, R34, R44, R51 ;  /* 0x0000002c222c7223 */ /* 0x002fc60000000033 */
[----:B------:R-:W1:Y:S01]  /*2250*/  LDS R46, [R20+0x448] ;  /* 0x00044800142e7984 */ /* 0x000e620000000800 */
[----:B------:R-:W-:-:S03]  /*2260*/  FFMA R36, R34, R41, R39 ;  /* 0x0000002922247223 */ /* 0x000fc60000000027 */
[----:B------:R-:W1:Y:S04]  /*2270*/  LDS R48, [R20+0x548] ;  /* 0x0005480014307984 */ /* 0x000e680000000800 */
[----:B------:R-:W1:Y:S01]  /*2280*/  LDS R50, [R20+0x648] ;  /* 0x0006480014327984 */ /* 0x000e620000000800 */
[----:B--2---:R-:W-:-:S03]  /*2290*/  FFMA R21, R22, R23, R21 ;  /* 0x0000001716157223 */ /* 0x004fc60000000015 */
[----:B------:R-:W-:Y:S04]  /*22a0*/  LDS R30, [R20+0x5c] ;  /* 0x00005c00141e7984 */ /* 0x000fe80000000800 */
[----:B------:R-:W2:Y:S01]  /*22b0*/  LDS R31, [R19+0x5c0] ;  /* 0x0005c000131f7984 */ /* 0x000ea20000000800 */
[----:B---3--:R-:W-:-:S03]  /*22c0*/  FFMA R21, R24, R25, R21 ;  /* 0x0000001918157223 */ /* 0x008fc60000000015 */
[----:B------:R-:W3:Y:S04]  /*22d0*/  LDS R51, [R20+0x34c] ;  /* 0x00034c0014337984 */ /* 0x000ee80000000800 */
[----:B------:R-:W3:Y:S01]  /*22e0*/  LDS R63, [R20+0x44c] ;  /* 0x00044c00143f7984 */ /* 0x000ee20000000800 */
[----:B----4-:R-:W-:-:S03]  /*22f0*/  FFMA R21, R26, R27, R21 ;  /* 0x0000001b1a157223 */ /* 0x010fc60000000015 */
[----:B------:R-:W4:Y:S04]  /*2300*/  LDS R75, [R20+0x54c] ;  /* 0x00054c00144b7984 */ /* 0x000f280000000800 */
[----:B------:R-:W4:Y:S01]  /*2310*/  LDS R87, [R20+0x64c] ;  /* 0x00064c0014577984 */ /* 0x000f220000000800 */
[----:B-----5:R-:W-:-:S03]  /*2320*/  FFMA R21, R28, R29, R21 ;  /* 0x0000001d1c157223 */ /* 0x020fc60000000015 */
[----:B------:R-:W-:Y:S01]  /*2330*/  LDS R32, [R20+0x60] ;  /* 0x0000600014207984 */ /* 0x000fe20000000800 */
[----:B------:R-:W-:-:S03]  /*2340*/  FFMA R42, R34, R42, R61 ;  /* 0x0000002a222a7223 */ /* 0x000fc6000000003d */
[----:B------:R-:W5:Y:S01]  /*2350*/  LDS R33, [R19+0x600] ;  /* 0x0006000013217984 */ /* 0x000f620000000800 */
[----:B-1----:R-:W-:-:S03]  /*2360*/  FFMA R46, R34, R46, R71 ;  /* 0x0000002e222e7223 */ /* 0x002fc60000000047 */
[----:B------:R-:W1:Y:S01]  /*2370*/  LDS R35, [R20+0x14c] ;  /* 0x00014c0014237984 */ /* 0x000e620000000800 */
[----:B------:R-:W-:-:S03]  /*2380*/  FFMA R48, R34, R48, R81 ;  /* 0x0000003022307223 */ /* 0x000fc60000000051 */
[----:B------:R-:W1:Y:S01]  /*2390*/  LDS R41, [R20+0x24c] ;  /* 0x00024c0014297984 */ /* 0x000e620000000800 */
[----:B------:R-:W-:-:S03]  /*23a0*/  FFMA R50, R34, R50, R93 ;  /* 0x0000003222327223 */ /* 0x000fc6000000005d */
[----:B------:R-:W1:Y:S04]  /*23b0*/  LDS R53, [R20+0x350] ;  /* 0x0003500014357984 */ /* 0x000e680000000800 */
[----:B------:R-:W1:Y:S01]  /*23c0*/  LDS R65, [R20+0x450] ;  /* 0x0004500014417984 */ /* 0x000e620000000800 */
[----:B--2---:R-:W-:-:S03]  /*23d0*/  FFMA R21, R30, R31, R21 ;  /* 0x0000001f1e157223 */ /* 0x004fc60000000015 */
[----:B------:R-:W2:Y:S01]  /*23e0*/  LDS R77, [R20+0x550] ;  /* 0x00055000144d7984 */ /* 0x000ea20000000800 */
[----:B---3--:R-:W-:-:S03]  /*23f0*/  FFMA R42, R23, R51, R42 ;  /* 0x00000033172a7223 */ /* 0x008fc6000000002a */
[----:B------:R-:W3:Y:S01]  /*2400*/  LDS R89, [R20+0x650] ;  /* 0x0006500014597984 */ /* 0x000ee20000000800 */
[----:B------:R-:W-:-:S03]  /*2410*/  FFMA R46, R23, R63, R46 ;  /* 0x0000003f172e7223 */ /* 0x000fc6000000002e */
[----:B------:R-:W3:Y:S01]  /*2420*/  LDS R37, [R20+0x150] ;  /* 0x0001500014257984 */ /* 0x000ee20000000800 */
[----:B----4-:R-:W-:-:S03]  /*2430*/  FFMA R48, R23, R75, R48 ;  /* 0x0000004b17307223 */ /* 0x010fc60000000030 */
[----:B------:R-:W4:Y:S01]  /*2440*/  LDS R43, [R20+0x250] ;  /* 0x00025000142b7984 */ /* 0x000f220000000800 */
[----:B------:R-:W-:-:S03]  /*2450*/  FFMA R50, R23, R87, R50 ;  /* 0x0000005717327223 */ /* 0x000fc60000000032 */
[----:B------:R-:W4:Y:S04]  /*2460*/  LDS R55, [R20+0x354] ;  /* 0x0003540014377984 */ /* 0x000f280000000800 */
[----:B------:R-:W4:Y:S01]  /*2470*/  LDS R67, [R20+0x454] ;  /* 0x0004540014437984 */ /* 0x000f220000000800 */
[----:B-----5:R-:W-:-:S03]  /*2480*/  FFMA R21, R32, R33, R21 ;  /* 0x0000002120157223 */ /* 0x020fc60000000015 */
[----:B------:R-:W5:Y:S01]  /*2490*/  LDS R79, [R20+0x554] ;  /* 0x00055400144f7984 */ /* 0x000f620000000800 */
[----:B-1----:R-:W-:-:S03]  /*24a0*/  FFMA R36, R23, R35, R36 ;  /* 0x0000002317247223 */ /* 0x002fc60000000024 */
[----:B------:R-:W1:Y:S01]  /*24b0*/  LDS R91, [R20+0x654] ;  /* 0x00065400145b7984 */ /* 0x000e620000000800 */
[----:B------:R-:W-:-:S03]  /*24c0*/  FFMA R44, R23, R41, R44 ;  /* 0x00000029172c7223 */ /* 0x000fc6000000002c */
[----:B------:R-:W1:Y:S01]  /*24d0*/  LDS R38, [R20+0x154] ;  /* 0x0001540014267984 */ /* 0x000e620000000800 */
[----:B------:R-:W-:-:S03]  /*24e0*/  FFMA R42, R25, R53, R42 ;  /* 0x00000035192a7223 */ /* 0x000fc6000000002a */
[----:B------:R-:W1:Y:S01]  /*24f0*/  LDS R45, [R20+0x254] ;  /* 0x00025400142d7984 */ /* 0x000e620000000800 */
[----:B------:R-:W-:-:S03]  /*2500*/  FFMA R46, R25, R65, R46 ;  /* 0x00000041192e7223 */ /* 0x000fc6000000002e */
        /* <DEDUP_REMOVED lines=10> */
[----:B------:R-:W4:Y:S01]  /*25b0*/  LDS R95, [R20+0x658] ;  /* 0x00065800145f7984 */ /* 0x000f220000000800 */
[----:B------:R-:W-:-:S03]  /*25c0*/  FFMA R46, R27, R67, R46 ;  /* 0x000000431b2e7223 */ /* 0x000fc6000000002e */
        /* <DEDUP_REMOVED lines=24> */
[----:B------:R-:W-:Y:S01]  /*2750*/  LDS R22, [R20+0x64] ;  /* 0x0000640014167984 */ /* 0x000fe20000000800 */
[----:B-1----:R-:W-:-:S03]  /*2760*/  FFMA R44, R31, R49, R44 ;  /* 0x000000311f2c7223 */ /* 0x002fc6000000002c */
[----:B------:R-:W1:Y:S01]  /*2770*/  LDS R23, [R19+0x640] ;  /* 0x0006400013177984 */ /* 0x000e620000000800 */
[----:B------:R-:W-:-:S03]  /*2780*/  FFMA R46, R31, R73, R46 ;  /* 0x000000491f2e7223 */ /* 0x000fc6000000002e */
[----:B------:R-:W5:Y:S01]  /*2790*/  LDS R34, [R20+0x164] ;  /* 0x0001640014227984 */ /* 0x000f620000000800 */
[----:B------:R-:W-:-:S03]  /*27a0*/  FFMA R48, R31, R85, R48 ;  /* 0x000000551f307223 */ /* 0x000fc60000000030 */
[----:B------:R-:W5:Y:S01]  /*27b0*/  LDS R43, [R20+0x264] ;  /* 0x00026400142b7984 */ /* 0x000f620000000800 */
[----:B------:R-:W-:-:S03]  /*27c0*/  FFMA R50, R31, R97, R50 ;  /* 0x000000611f327223 */ /* 0x000fc60000000032 */
[----:B------:R-:W5:Y:S01]  /*27d0*/  LDS R55, [R20+0x364] ;  /* 0x0003640014377984 */ /* 0x000f620000000800 */
[----:B--2---:R-:W-:-:S03]  /*27e0*/  FFMA R32, R33, R32, R36 ;  /* 0x0000002021207223 */ /* 0x004fc60000000024 */
[----:B------:R-:W2:Y:S01]  /*27f0*/  LDS R67, [R20+0x464] ;  /* 0x0004640014437984 */ /* 0x000ea20000000800 */
[----:B---3--:R-:W-:-:S03]  /*2800*/  FFMA R44, R33, R41, R44 ;  /* 0x00000029212c7223 */ /* 0x008fc6000000002c */
[----:B------:R-:W3:Y:S01]  /*2810*/  LDS R79, [R20+0x564] ;  /* 0x00056400144f7984 */ /* 0x000ee20000000800 */
[----:B------:R-:W-:-:S03]  /*2820*/  FFMA R42, R33, R53, R42 ;  /* 0x00000035212a7223 */ /* 0x000fc6000000002a */
[----:B------:R-:W3:Y:S01]  /*2830*/  LDS R91, [R20+0x664] ;  /* 0x00066400145b7984 */ /* 0x000ee20000000800 */
[----:B----4-:R-:W-:-:S03]  /*2840*/  FFMA R46, R33, R65, R46 ;  /* 0x00000041212e7223 */ /* 0x010fc6000000002e */
[----:B------:R-:W-:Y:S01]  /*2850*/  LDS R24, [R20+0x68] ;  /* 0x0000680014187984 */ /* 0x000fe20000000800 */
[----:B------:R-:W-:-:S03]  /*2860*/  FFMA R48, R33, R77, R48 ;  /* 0x0000004d21307223 */ /* 0x000fc60000000030 */
[----:B------:R-:W4:Y:S01]  /*2870*/  LDS R25, [R19+0x680] ;  /* 0x0006800013197984 */ /* 0x000f220000000800 */
[----:B------:R-:W-:-:S03]  /*2880*/  FFMA R50, R33, R89, R50 ;  /* 0x0000005921327223 */ /* 0x000fc60000000032 */
[----:B------:R-:W4:Y:S04]  /*2890*/  LDS R35, [R20+0x168] ;  /* 0x0001680014237984 */ /* 0x000f280000000800 */
[----:B------:R-:W4:Y:S01]  /*28a0*/  LDS R45, [R20+0x268] ;  /* 0x00026800142d7984 */ /* 0x000f220000000800 */
[----:B-1----:R-:W-:-:S03]  /*28b0*/  FFMA R21, R22, R23, R21 ;  /* 0x0000001716157223 */ /* 0x002fc60000000015 */
[----:B------:R-:W1:Y:S01]  /*28c0*/  LDS R57, [R20+0x368] ;  /* 0x0003680014397984 */ /* 0x000e620000000800 */
[----:B-----5:R-:W-:-:S03]  /*28d0*/  FFMA R32, R23, R34, R32 ;  /* 0x0000002217207223 */ /* 0x020fc60000000020 */
[----:B------:R-:W5:Y:S01]  /*28e0*/  LDS R69, [R20+0x468] ;  /* 0x0004680014457984 */ /* 0x000f620000000800 */
[----:B------:R-:W-:-:S03]  /*28f0*/  FFMA R44, R23, R43, R44 ;  /* 0x0000002b172c7223 */ /* 0x000fc6000000002c */
[----:B------:R-:W5:Y:S01]  /*2900*/  LDS R81, [R20+0x568] ;  /* 0x0005680014517984 */ /* 0x000f620000000800 */
[----:B------:R-:W-:-:S03]  /*2910*/  FFMA R42, R23, R55, R42 ;  /* 0x00000037172a7223 */ /* 0x000fc6000000002a */
[----:B------:R-:W5:Y:S01]  /*2920*/  LDS R93, [R20+0x668] ;  /* 0x00066800145d7984 */ /* 0x000f620000000800 */
[----:B--2---:R-:W-:-:S03]  /*2930*/  FFMA R46, R23, R67, R46 ;  /* 0x00000043172e7223 */ /* 0x004fc6000000002e */
[----:B------:R-:W-:Y:S01]  /*2940*/  LDS R26, [R20+0x6c] ;  /* 0x00006c00141a7984 */ /* 0x000fe20000000800 */
[----:B---3--:R-:W-:-:S03]  /*2950*/  FFMA R48, R23, R79, R48 ;  /* 0x0000004f17307223 */ /* 0x008fc60000000030 */
[----:B------:R-:W2:Y:S01]  /*2960*/  LDS R27, [R19+0x6c0] ;  /* 0x0006c000131b7984 */ /* 0x000ea20000000800 */
[----:B------:R-:W-:-:S03]  /*2970*/  FFMA R50, R23, R91, R50 ;  /* 0x0000005b17327223 */ /* 0x000fc60000000032 */
[----:B------:R-:W3:Y:S04]  /*2980*/  LDS R37, [R20+0x16c] ;  /* 0x00016c0014257984 */ /* 0x000ee80000000800 */
[----:B------:R-:W3:Y:S01]  /*2990*/  LDS R47, [R20+0x26c] ;  /* 0x00026c00142f7984 */ /* 0x000ee20000000800 */
[----:B----4-:R-:W-:-:S03]  /*29a0*/  FFMA R21, R24, R25, R21 ;  /* 0x0000001918157223 */ /* 0x010fc60000000015 */
[----:B------:R-:W4:Y:S01]  /*29b0*/  LDS R59, [R20+0x36c] ;  /* 0x00036c00143b7984 */ /* 0x000f220000000800 */
[----:B------:R-:W-:-:S03]  /*29c0*/  FFMA R32, R25, R35, R32 ;  /* 0x0000002319207223 */ /* 0x000fc60000000020 */
[----:B------:R-:W4:Y:S01]  /*29d0*/  LDS R71, [R20+0x46c] ;  /* 0x00046c0014477984 */ /* 0x000f220000000800 */
[----:B------:R-:W-:-:S03]  /*29e0*/  FFMA R44, R25, R45, R44 ;  /* 0x0000002d192c7223 */ /* 0x000fc6000000002c */
[----:B------:R-:W4:Y:S01]  /*29f0*/  LDS R83, [R20+0x56c] ;  /* 0x00056c0014537984 */ /* 0x000f220000000800 */
[----:B-1----:R-:W-:-:S03]  /*2a00*/  FFMA R42, R25, R57, R42 ;  /* 0x00000039192a7223 */ /* 0x002fc6000000002a */
[----:B------:R-:W1:Y:S01]  /*2a10*/  LDS R95, [R20+0x66c] ;  /* 0x00066c00145f7984 */ /* 0x000e620000000800 */
[----:B-----5:R-:W-:-:S03]  /*2a20*/  FFMA R46, R25, R69, R46 ;  /* 0x00000045192e7223 */ /* 0x020fc6000000002e */
[----:B------:R-:W-:Y:S01]  /*2a30*/  LDS R28, [R20+0x70] ;  /* 0x00007000141c7984 */ /* 0x000fe20000000800 */
[----:B------:R-:W-:-:S03]  /*2a40*/  FFMA R48, R25, R81, R48 ;  /* 0x0000005119307223 */ /* 0x000fc60000000030 */
[----:B------:R-:W5:Y:S01]  /*2a50*/  LDS R29, [R19+0x700] ;  /* 0x00070000131d7984 */ /* 0x000f620000000800 */
[----:B------:R-:W-:-:S03]  /*2a60*/  FFMA R50, R25, R93, R50 ;  /* 0x0000005d19327223 */ /* 0x000fc60000000032 */
[----:B------:R-:W5:Y:S04]  /*2a70*/  LDS R38, [R20+0x170] ;  /* 0x0001700014267984 */ /* 0x000f680000000800 */
        /* <DEDUP_REMOVED lines=10> */
[----:B------:R-:W-:Y:S01]  /*2b20*/  LDS R31, [R19+0x740] ;  /* 0x00074000131f7984 */ /* 0x000fe20000000800 */
[----:B------:R-:W-:-:S03]  /*2b30*/  FFMA R48, R27, R83, R48 ;  /* 0x000000531b307223 */ /* 0x000fc60000000030 */
[----:B------:R-:W4:Y:S01]  /*2b40*/  LDS R39, [R20+0x174] ;  /* 0x0001740014277984 */ /* 0x000f220000000800 */
[----:B-1----:R-:W-:-:S03]  /*2b50*/  FFMA R50, R27, R95, R50 ;  /* 0x0000005f1b327223 */ /* 0x002fc60000000032 */
[----:B------:R-:W1:Y:S04]  /*2b60*/  LDS R30, [R20+0x74] ;  /* 0x00007400141e7984 */ /* 0x000e680000000800 */
        /* <DEDUP_REMOVED lines=8> */
[----:B------:R-:W2:Y:S01]  /*2bf0*/  LDS R28, [R20+0x674] ;  /* 0x00067400141c7984 */ /* 0x000ea20000000800 */
[C---:B---3--:R-:W-:Y:S01]  /*2c00*/  FFMA R46, R29.reuse, R73, R46 ;  /* 0x000000491d2e7223 */ /* 0x048fe2000000002e */
[C---:B------:R-:W-:Y:S02]  /*2c10*/  FFMA R48, R29.reuse, R85, R48 ;  /* 0x000000551d307223 */ /* 0x040fe40000000030 */
[----:B------:R-:W-:Y:S01]  /*2c20*/  LDS R22, [R20+0x78] ;  /* 0x0000780014167984 */ /* 0x000fe20000000800 */
[----:B----4-:R-:W-:-:S03]  /*2c30*/  FFMA R50, R29, R97, R50 ;  /* 0x000000611d327223 */ /* 0x010fc60000000032 */
[----:B------:R-:W3:Y:S04]  /*2c40*/  LDS R23, [R19+0x780] ;  /* 0x0007800013177984 */ /* 0x000ee80000000800 */
[----:B------:R-:W4:Y:S01]  /*2c50*/  LDS R26, [R20+0x178] ;  /* 0x00017800141a7984 */ /* 0x000f220000000800 */
[----:B------:R-:W-:-:S03]  /*2c60*/  FFMA R32, R31, R39, R32 ;  /* 0x000000271f207223 */ /* 0x000fc60000000020 */
[----:B------:R-:W4:Y:S01]  /*2c70*/  LDS R29, [R20+0x278] ;  /* 0x00027800141d7984 */ /* 0x000f220000000800 */
[----:B-1----:R-:W-:-:S03]  /*2c80*/  FFMA R21, R30, R31, R21 ;  /* 0x0000001f1e157223 */ /* 0x002fc60000000015 */
[----:B------:R-:W1:Y:S01]  /*2c90*/  LDS R35, [R20+0x378] ;  /* 0x0003780014237984 */ /* 0x000e620000000800 */
[----:B------:R-:W-:-:S03]  /*2ca0*/  FFMA R44, R31, R51, R44 ;  /* 0x000000331f2c7223 */ /* 0x000fc6000000002c */
[----:B------:R-:W1:Y:S01]  /*2cb0*/  LDS R39, [R20+0x478] ;  /* 0x0004780014277984 */ /* 0x000e620000000800 */
[----:B-----5:R-:W-:-:S03]  /*2cc0*/  FFMA R42, R31, R63, R42 ;  /* 0x0000003f1f2a7223 */ /* 0x020fc6000000002a */
[----:B------:R-:W5:Y:S01]  /*2cd0*/  LDS R43, [R20+0x578] ;  /* 0x00057800142b7984 */ /* 0x000f620000000800 */
[----:B------:R-:W-:-:S03]  /*2ce0*/  FFMA R46, R31, R75, R46 ;  /* 0x0000004b1f2e7223 */ /* 0x000fc6000000002e */
[----:B------:R-:W5:Y:S01]  /*2cf0*/  LDS R47, [R20+0x678] ;  /* 0x00067800142f7984 */ /* 0x000f620000000800 */
[----:B------:R-:W-:-:S03]  /*2d00*/  FFMA R48, R31, R87, R48 ;  /* 0x000000571f307223 */ /* 0x000fc60000000030 */
[----:B------:R-:W-:Y:S01]  /*2d10*/  LDS R24, [R20+0x7c] ;  /* 0x00007c0014187984 */ /* 0x000fe20000000800 */
[----:B--2---:R-:W-:-:S03]  /*2d20*/  FFMA R28, R31, R28, R50 ;  /* 0x0000001c1f1c7223 */ /* 0x004fc60000000032 */
[----:B------:R-:W2:Y:S04]  /*2d30*/  LDS R25, [R19+0x7c0] ;  /* 0x0007c00013197984 */ /* 0x000ea80000000800 */
[----:B------:R-:W2:Y:S04]  /*2d40*/  LDS R27, [R20+0x17c] ;  /* 0x00017c00141b7984 */ /* 0x000ea80000000800 */
[----:B------:R-:W2:Y:S01]  /*2d50*/  LDS R33, [R20+0x27c] ;  /* 0x00027c0014217984 */ /* 0x000ea20000000800 */
[----:B---3--:R-:W-:-:S03]  /*2d60*/  FFMA R21, R22, R23, R21 ;  /* 0x0000001716157223 */ /* 0x008fc60000000015 */
[----:B------:R-:W3:Y:S01]  /*2d70*/  LDS R37, [R20+0x37c] ;  /* 0x00037c0014257984 */ /* 0x000ee20000000800 */
[----:B----4-:R-:W-:-:S03]  /*2d80*/  FFMA R26, R23, R26, R32 ;  /* 0x0000001a171a7223 */ /* 0x010fc60000000020 */
[----:B------:R-:W4:Y:S01]  /*2d90*/  LDS R41, [R20+0x47c] ;  /* 0x00047c0014297984 */ /* 0x000f220000000800 */
[----:B------:R-:W-:-:S03]  /*2da0*/  FFMA R44, R23, R29, R44 ;  /* 0x0000001d172c7223 */ /* 0x000fc6000000002c */
[----:B------:R-:W4:Y:S01]  /*2db0*/  LDS R45, [R20+0x57c] ;  /* 0x00057c00142d7984 */ /* 0x000f220000000800 */
[----:B-1----:R-:W-:-:S03]  /*2dc0*/  FFMA R42, R23, R35, R42 ;  /* 0x00000023172a7223 */ /* 0x002fc6000000002a */
[----:B------:R-:W1:Y:S01]  /*2dd0*/  LDS R49, [R20+0x67c] ;  /* 0x00067c0014317984 */ /* 0x000e620000000800 */
[----:B------:R-:W-:-:S03]  /*2de0*/  FFMA R46, R23, R39, R46 ;  /* 0x00000027172e7223 */ /* 0x000fc6000000002e */
[----:B------:R-:W-:Y:S01]  /*2df0*/  LDS R30, [R20+0x80] ;  /* 0x00008000141e7984 */ /* 0x000fe20000000800 */
[----:B-----5:R-:W-:-:S03]  /*2e00*/  FFMA R48, R23, R43, R48 ;  /* 0x0000002b17307223 */ /* 0x020fc60000000030 */
[----:B------:R-:W5:Y:S01]  /*2e10*/  LDS R34, [R19+0x800] ;  /* 0x0008000013227984 */ /* 0x000f620000000800 */
[----:B------:R-:W-:-:S03]  /*2e20*/  FFMA R28, R23, R47, R28 ;  /* 0x0000002f171c7223 */ /* 0x000fc6000000001c */
[----:B------:R-:W5:Y:S04]  /*2e30*/  LDS R55, [R20+0x180] ;  /* 0x0001800014377984 */ /* 0x000f680000000800 */
[----:B------:R-:W5:Y:S01]  /*2e40*/  LDS R58, [R20+0x280] ;  /* 0x00028000143a7984 */ /* 0x000f620000000800 */
[----:B--2---:R-:W-:-:S03]  /*2e50*/  FFMA R21, R24, R25, R21 ;  /* 0x0000001918157223 */ /* 0x004fc60000000015 */
[----:B------:R-:W2:Y:S01]  /*2e60*/  LDS R62, [R20+0x380] ;  /* 0x00038000143e7984 */ /* 0x000ea20000000800 */
[----:B------:R-:W-:-:S03]  /*2e70*/  FFMA R26, R25, R27, R26 ;  /* 0x0000001b191a7223 */ /* 0x000fc6000000001a */
[----:B------:R-:W2:Y:S01]  /*2e80*/  LDS R66, [R20+0x480] ;  /* 0x0004800014427984 */ /* 0x000ea20000000800 */
[----:B------:R-:W-:-:S03]  /*2e90*/  FFMA R33, R25, R33, R44 ;  /* 0x0000002119217223 */ /* 0x000fc6000000002c */
[----:B------:R-:W2:Y:S01]  /*2ea0*/  LDS R70, [R20+0x580] ;  /* 0x0005800014467984 */ /* 0x000ea20000000800 */
[----:B---3--:R-:W-:-:S03]  /*2eb0*/  FFMA R37, R25, R37, R42 ;  /* 0x0000002519257223 */ /* 0x008fc6000000002a */
[----:B------:R-:W3:Y:S01]  /*2ec0*/  LDS R71, [R20+0x680] ;  /* 0x0006800014477984 */ /* 0x000ee20000000800 */
[----:B----4-:R-:W-:-:S03]  /*2ed0*/  FFMA R41, R25, R41, R46 ;  /* 0x0000002919297223 */ /* 0x010fc6000000002e */
        /* <DEDUP_REMOVED lines=14> */
[----:B------:R-:W-:-:S03]  /*2fc0*/  FFMA R41, R34, R66, R41 ;  /* 0x0000004222297223 */ /* 0x000fc60000000029 */
[----:B------:R-:W-:Y:S01]  /*2fd0*/  LDS R40, [R20+0x88] ;  /* 0x0000880014287984 */ /* 0x000fe20000000800 */
[----:B------:R-:W-:-:S03]  /*2fe0*/  FFMA R45, R34, R70, R45 ;  /* 0x00000046222d7223 */ /* 0x000fc6000000002d */
[----:B------:R-:W2:Y:S01]  /*2ff0*/  LDS R51, [R19+0x880] ;  /* 0x0008800013337984 */ /* 0x000ea20000000800 */
[----:B---3--:R-:W-:-:S03]  /*3000*/  FFMA R71, R34, R71, R28 ;  /* 0x0000004722477223 */ /* 0x008fc6000000001c */
[----:B------:R-:W3:Y:S04]  /*3010*/  LDS R73, [R20+0x688] ;  /* 0x0006880014497984 */ /* 0x000ee80000000800 */
[----:B------:R-:W3:Y:S01]  /*3020*/  LDS R56, [R20+0x188] ;  /* 0x0001880014387984 */ /* 0x000ee20000000800 */
[----:B----4-:R-:W-:-:S03]  /*3030*/  FFMA R21, R36, R38, R21 ;  /* 0x0000002624157223 */ /* 0x010fc60000000015 */
        /* <DEDUP_REMOVED lines=8> */
[----:B------:R-:W-:Y:S01]  /*30c0*/  LDS R53, [R19+0x8c0] ;  /* 0x0008c00013357984 */ /* 0x000fe20000000800 */
[----:B------:R-:W-:-:S03]  /*30d0*/  FFMA R68, R38, R68, R41 ;  /* 0x0000004426447223 */ /* 0x000fc60000000029 */
[----:B------:R-:W5:Y:S01]  /*30e0*/  LDS R65, [R20+0x38c] ;  /* 0x00038c0014417984 */ /* 0x000f620000000800 */
[----:B--2---:R-:W-:-:S03]  /*30f0*/  FFMA R72, R38, R72, R45 ;  /* 0x0000004826487223 */ /* 0x004fc6000000002d */
[----:B------:R-:W2:Y:S04]  /*3100*/  LDS R57, [R20+0x18c] ;  /* 0x00018c0014397984 */ /* 0x000ea80000000800 */
[----:B------:R-:W2:Y:S01]  /*3110*/  LDS R52, [R20+0x8c] ;  /* 0x00008c0014347984 */ /* 0x000ea20000000800 */
[----:B------:R-:W-:-:S03]  /*3120*/  FFMA R21, R40, R51, R21 ;  /* 0x0000003328157223 */ /* 0x000fc60000000015 */
[----:B------:R-:W-:Y:S01]  /*3130*/  LDS R23, [R19+0x900] ;  /* 0x0009000013177984 */ /* 0x000fe20000000800 */
[----:B---3--:R-:W-:-:S03]  /*3140*/  FFMA R74, R51, R73, R74 ;  /* 0x00000049334a7223 */ /* 0x008fc6000000004a */
[----:B------:R-:W3:Y:S01]  /*3150*/  LDS R34, [R20+0x190] ;  /* 0x0001900014227984 */ /* 0x000ee20000000800 */
[----:B------:R-:W-:-:S03]  /*3160*/  FFMA R54, R51, R56, R54 ;  /* 0x0000003833367223 */ /* 0x000fc60000000036 */
[----:B------:R-:W3:Y:S01]  /*3170*/  LDS R61, [R20+0x28c] ;  /* 0x00028c00143d7984 */ /* 0x000ee20000000800 */
[----:B----4-:R-:W-:-:S03]  /*3180*/  FFMA R60, R51, R59, R60 ;  /* 0x0000003b333c7223 */ /* 0x010fc6000000003c */
[----:B------:R-:W4:Y:S01]  /*3190*/  LDS R22, [R20+0x90] ;  /* 0x0000900014167984 */ /* 0x000f220000000800 */
[----:B-1----:R-:W-:-:S03]  /*31a0*/  FFMA R64, R51, R63, R64 ;  /* 0x0000003f33407223 */ /* 0x002fc60000000040 */
[----:B------:R-:W-:Y:S01]  /*31b0*/  LDS R25, [R19+0x940] ;  /* 0x0009400013197984 */ /* 0x000fe20000000800 */
[----:B------:R-:W-:-:S03]  /*31c0*/  FFMA R68, R51, R67, R68 ;  /* 0x0000004333447223 */ /* 0x000fc60000000044 */
[----:B------:R-:W1:Y:S01]  /*31d0*/  LDS R35, [R20+0x194] ;  /* 0x0001940014237984 */ /* 0x000e620000000800 */
[----:B-----5:R-:W-:-:S03]  /*31e0*/  FFMA R72, R51, R69, R72 ;  /* 0x0000004533487223 */ /* 0x020fc60000000048 */
[----:B------:R-:W5:Y:S04]  /*31f0*/  LDS R24, [R20+0x94] ;  /* 0x0000940014187984 */ /* 0x000f680000000800 */
[----:B------:R-:W-:Y:S01]  /*3200*/  LDS R27, [R19+0x980] ;  /* 0x00098000131b7984 */ /* 0x000fe20000000800 */
[----:B------:R-:W-:-:S03]  /*3210*/  FFMA R64, R53, R65, R64 ;  /* 0x0000004135407223 */ /* 0x000fc60000000040 */
[----:B------:R-:W5:Y:S01]  /*3220*/  LDS R36, [R20+0x198] ;  /* 0x0001980014247984 */ /* 0x000f620000000800 */
[----:B--2---:R-:W-:-:S03]  /*3230*/  FFMA R54, R53, R57, R54 ;  /* 0x0000003935367223 */ /* 0x004fc60000000036 */
[----:B------:R-:W2:Y:S01]  /*3240*/  LDS R26, [R20+0x98] ;  /* 0x00009800141a7984 */ /* 0x000ea20000000800 */
[----:B------:R-:W-:-:S03]  /*3250*/  FFMA R21, R52, R53, R21 ;  /* 0x0000003534157223 */ /* 0x000fc60000000015 */
[----:B------:R-:W-:Y:S04]  /*3260*/  LDS R29, [R19+0x9c0] ;  /* 0x0009c000131d7984 */ /* 0x000fe80000000800 */
[----:B------:R-:W2:Y:S01]  /*3270*/  LDS R37, [R20+0x19c] ;  /* 0x00019c0014257984 */ /* 0x000ea20000000800 */
[----:B---3--:R-:W-:-:S03]  /*3280*/  FFMA R34, R23, R34, R54 ;  /* 0x0000002217227223 */ /* 0x008fc60000000036 */
[----:B------:R-:W3:Y:S01]  /*3290*/  LDS R40, [R20+0x48c] ;  /* 0x00048c0014287984 */ /* 0x000ee20000000800 */
[----:B------:R-:W-:-:S03]  /*32a0*/  FFMA R60, R53, R61, R60 ;  /* 0x0000003d353c7223 */ /* 0x000fc6000000003c */
[----:B------:R-:W3:Y:S01]  /*32b0*/  LDS R73, [R20+0x58c] ;  /* 0x00058c0014497984 */ /* 0x000ee20000000800 */
[----:B----4-:R-:W-:-:S03]  /*32c0*/  FFMA R21, R22, R23, R21 ;  /* 0x0000001716157223 */ /* 0x010fc60000000015 */
[----:B------:R-:W4:Y:S04]  /*32d0*/  LDS R85, [R20+0x68c] ;  /* 0x00068c0014557984 */ /* 0x000f280000000800 */
[----:B------:R-:W4:Y:S01]  /*32e0*/  LDS R28, [R20+0x9c] ;  /* 0x00009c00141c7984 */ /* 0x000f220000000800 */
[----:B-1----:R-:W-:-:S03]  /*32f0*/  FFMA R34, R25, R35, R34 ;  /* 0x0000002319227223 */ /* 0x002fc60000000022 */
[----:B------:R-:W-:Y:S01]  /*3300*/  LDS R31, [R19+0xa00] ;  /* 0x000a0000131f7984 */ /* 0x000fe20000000800 */
[----:B-----5:R-:W-:-:S03]  /*3310*/  FFMA R21, R24, R25, R21 ;  /* 0x0000001918157223 */ /* 0x020fc60000000015 */
[----:B------:R-:W1:Y:S04]  /*3320*/  LDS R38, [R20+0x1a0] ;  /* 0x0001a00014267984 */ /* 0x000e680000000800 */
[----:B------:R-:W5:Y:S01]  /*3330*/  LDS R51, [R20+0x390] ;  /* 0x0003900014337984 */ /* 0x000f620000000800 */
[----:B------:R-:W-:-:S03]  /*3340*/  FFMA R34, R27, R36, R34 ;  /* 0x000000241b227223 */ /* 0x000fc60000000022 */
[----:B------:R-:W5:Y:S01]  /*3350*/  LDS R63, [R20+0x490] ;  /* 0x00049000143f7984 */ /* 0x000f620000000800 */
[----:B--2---:R-:W-:-:S03]  /*3360*/  FFMA R21, R26, R27, R21 ;  /* 0x0000001b1a157223 */ /* 0x004fc60000000015 */
[----:B------:R-:W2:Y:S04]  /*3370*/  LDS R75, [R20+0x590] ;  /* 0x00059000144b7984 */ /* 0x000ea80000000800 */
[----:B------:R-:W2:Y:S01]  /*3380*/  LDS R87, [R20+0x690] ;  /* 0x0006900014577984 */ /* 0x000ea20000000800 */
[----:B------:R-:W-:-:S03]  /*3390*/  FFMA R34, R29, R37, R34 ;  /* 0x000000251d227223 */ /* 0x000fc60000000022 */
[----:B------:R-:W2:Y:S01]  /*33a0*/  LDS R30, [R20+0xa0] ;  /* 0x0000a000141e7984 */ /* 0x000ea20000000800 */
[----:B---3--:R-:W-:-:S03]  /*33b0*/  FFMA R40, R53, R40, R68 ;  /* 0x0000002835287223 */ /* 0x008fc60000000044 */
[----:B------:R-:W-:Y:S01]  /*33c0*/  LDS R33, [R19+0xa40] ;  /* 0x000a400013217984 */ /* 0x000fe20000000800 */
[----:B------:R-:W-:-:S03]  /*33d0*/  FFMA R72, R53, R73, R72 ;  /* 0x0000004935487223 */ /* 0x000fc60000000048 */
[----:B------:R-:W3:Y:S01]  /*33e0*/  LDS R39, [R20+0x1a4] ;  /* 0x0001a40014277984 */ /* 0x000ee20000000800 */
[----:B----4-:R-:W-:-:S03]  /*33f0*/  FFMA R74, R53, R85, R74 ;  /* 0x00000055354a7223 */ /* 0x010fc6000000004a */
        /* <DEDUP_REMOVED lines=10> */
[----:B--2---:R-:W-:-:S03]  /*34a0*/  FFMA R72, R23, R75, R72 ;  /* 0x0000004b17487223 */ /* 0x004fc60000000048 */
[----:B------:R-:W2:Y:S01]  /*34b0*/  LDS R55, [R20+0x394] ;  /* 0x0003940014377984 */ /* 0x000ea20000000800 */
[----:B------:R-:W-:-:S03]  /*34c0*/  FFMA R74, R23, R87, R74 ;  /* 0x00000057174a7223 */ /* 0x000fc6000000004a */
[----:B------:R-:W2:Y:S01]  /*34d0*/  LDS R67, [R20+0x498] ;  /* 0x0004980014437984 */ /* 0x000ea20000000800 */
[----:B------:R-:W-:-:S03]  /*34e0*/  FFMA R21, R30, R31, R21 ;  /* 0x0000001f1e157223 */ /* 0x000fc60000000015 */
        /* <DEDUP_REMOVED lines=37> */
[----:B------:R-:W-:Y:S01]  /*3740*/  LDS R22, [R20+0xa8] ;  /* 0x0000a80014167984 */ /* 0x000fe20000000800 */
        /* <DEDUP_REMOVED lines=15> */
[----:B------:R-:W-:Y:S01]  /*3840*/  LDS R24, [R20+0xac] ;  /* 0x0000ac0014187984 */ /* 0x000fe20000000800 */
[----:B-1----:R-:W-:-:S03]  /*3850*/  FFMA R72, R33, R75, R72 ;  /* 0x0000004b21487223 */ /* 0x002fc60000000048 */
[----:B------:R-:W1:Y:S01]  /*3860*/  LDS R25, [R19+0xac0] ;  /* 0x000ac00013197984 */ /* 0x000e620000000800 */
[----:B-----5:R-:W-:-:S03]  /*3870*/  FFMA R74, R33, R87, R74 ;  /* 0x00000057214a7223 */ /* 0x020fc6000000004a */
        /* <DEDUP_REMOVED lines=11> */
[----:B------:R-:W-:Y:S01]  /*3930*/  LDS R26, [R20+0xb0] ;  /* 0x0000b000141a7984 */ /* 0x000fe20000000800 */
[----:B----4-:R-:W-:-:S03]  /*3940*/  FFMA R72, R23, R77, R72 ;  /* 0x0000004d17487223 */ /* 0x010fc60000000048 */
[----:B------:R-:W3:Y:S01]  /*3950*/  LDS R27, [R19+0xb00] ;  /* 0x000b0000131b7984 */ /* 0x000ee20000000800 */
        /* <DEDUP_REMOVED lines=30> */
[----:B--2---:R-:W-:-:S03]  /*3b40*/  FFMA R74, R27, R93, R74 ;  /* 0x0000005d1b4a7223 */ /* 0x004fc6000000004a */
[----:B------:R-:W2:Y:S04]  /*3b50*/  LDS R38, [R20+0x1b8] ;  /* 0x0001b80014267984 */ /* 0x000ea80000000800 */
        /* <DEDUP_REMOVED lines=39> */
[----:B--2---:R-:W-:-:S03]  /*3dd0*/  FFMA R42, R23, R65, R42 ;  /* 0x00000041172a7223 */ /* 0x004fc6000000002a */
[----:B------:R-:W-:Y:S01]  /*3de0*/  LDS R27, [R19+0xc40] ;  /* 0x000c4000131b7984 */ /* 0x000fe20000000800 */
[----:B------:R-:W-:-:S03]  /*3df0*/  FFMA R72, R23, R77, R72 ;  /* 0x0000004d17487223 */ /* 0x000fc60000000048 */
[----:B------:R-:W2:Y:S01]  /*3e00*/  LDS R36, [R20+0x1c4] ;  /* 0x0001c40014247984 */ /* 0x000ea20000000800 */
[----:B------:R-:W-:-:S03]  /*3e10*/  FFMA R74, R23, R87, R74 ;  /* 0x00000057174a7223 */ /* 0x000fc6000000004a */
[----:B------:R-:W2:Y:S04]  /*3e20*/  LDS R26, [R20+0xc4] ;  /* 0x0000c400141a7984 */ /* 0x000ea80000000800 */
[----:B------:R-:W2:Y:S01]  /*3e30*/  LDS R45, [R20+0x2c4] ;  /* 0x0002c400142d7984 */ /* 0x000ea20000000800 */
[----:B------:R-:W-:-:S03]  /*3e40*/  FFMA R34, R25, R35, R34 ;  /* 0x0000002319227223 */ /* 0x000fc60000000022 */
[----:B------:R-:W2:Y:S01]  /*3e50*/  LDS R57, [R20+0x3c4] ;  /* 0x0003c40014397984 */ /* 0x000ea20000000800 */
        /* <DEDUP_REMOVED lines=31> */
[----:B------:R-:W1:Y:S01]  /*4050*/  LDS R63, [R20+0x3d0] ;  /* 0x0003d000143f7984 */ /* 0x000e620000000800 */
        /* <DEDUP_REMOVED lines=16> */
[----:B------:R-:W-:Y:S04]  /*4160*/  LDS R23, [R19+0xd40] ;  /* 0x000d400013177984 */ /* 0x000fe80000000800 */
[----:B------:R-:W4:Y:S01]  /*4170*/  LDS R35, [R20+0x1d4] ;  /* 0x0001d40014237984 */ /* 0x000f220000000800 */
[----:B-1----:R-:W-:-:S03]  /*4180*/  FFMA R64, R33, R63, R64 ;  /* 0x0000003f21407223 */ /* 0x002fc60000000040 */
[----:B------:R-:W-:Y:S01]  /*4190*/  LDS R25, [R19+0xd80] ;  /* 0x000d800013197984 */ /* 0x000fe20000000800 */
[----:B-----5:R-:W-:-:S03]  /*41a0*/  FFMA R44, R33, R75, R42 ;  /* 0x0000004b212c7223 */ /* 0x020fc6000000002a */
[----:B------:R-:W1:Y:S01]  /*41b0*/  LDS R36, [R20+0x1d8] ;  /* 0x0001d80014247984 */ /* 0x000e620000000800 */
[----:B--2---:R-:W-:-:S03]  /*41c0*/  FFMA R21, R30, R31, R21 ;  /* 0x0000001f1e157223 */ /* 0x004fc60000000015 */
[----:B------:R-:W-:Y:S01]  /*41d0*/  LDS R27, [R19+0xdc0] ;  /* 0x000dc000131b7984 */ /* 0x000fe20000000800 */
[----:B------:R-:W-:-:S03]  /*41e0*/  FFMA R34, R31, R39, R34 ;  /* 0x000000271f227223 */ /* 0x000fc60000000022 */
[----:B------:R-:W2:Y:S01]  /*41f0*/  LDS R37, [R20+0x1dc] ;  /* 0x0001dc0014257984 */ /* 0x000ea20000000800 */
[----:B------:R-:W-:-:S03]  /*4200*/  FFMA R60, R31, R49, R60 ;  /* 0x000000311f3c7223 */ /* 0x000fc6000000003c */
[----:B------:R-:W5:Y:S01]  /*4210*/  LDS R32, [R20+0xd0] ;  /* 0x0000d00014207984 */ /* 0x000f620000000800 */
[----:B------:R-:W-:-:S03]  /*4220*/  FFMA R74, R31, R95, R74 ;  /* 0x0000005f1f4a7223 */ /* 0x000fc6000000004a */
[----:B------:R-:W-:Y:S01]  /*4230*/  LDS R29, [R19+0xe00] ;  /* 0x000e0000131d7984 */ /* 0x000fe20000000800 */
[----:B------:R-:W-:-:S03]  /*4240*/  FFMA R40, R33, R40, R34 ;  /* 0x0000002821287223 */ /* 0x000fc60000000022 */
[----:B------:R-:W5:Y:S01]  /*4250*/  LDS R38, [R20+0x1e0] ;  /* 0x0001e00014267984 */ /* 0x000f620000000800 */
[----:B---3--:R-:W-:-:S03]  /*4260*/  FFMA R60, R33, R51, R60 ;  /* 0x00000033213c7223 */ /* 0x008fc6000000003c */
[----:B------:R-:W3:Y:S01]  /*4270*/  LDS R83, [R20+0x6d0] ;  /* 0x0006d00014537984 */ /* 0x000ee20000000800 */
[----:B----4-:R-:W-:-:S03]  /*4280*/  FFMA R72, R33, R41, R72 ;  /* 0x0000002921487223 */ /* 0x010fc60000000048 */
[----:B------:R-:W4:Y:S04]  /*4290*/  LDS R22, [R20+0xd4] ;  /* 0x0000d40014167984 */ /* 0x000f280000000800 */
[----:B------:R-:W4:Y:S01]  /*42a0*/  LDS R43, [R20+0x2d4] ;  /* 0x0002d400142b7984 */ /* 0x000f220000000800 */
[----:B------:R-:W-:-:S03]  /*42b0*/  FFMA R40, R23, R35, R40 ;  /* 0x0000002317287223 */ /* 0x000fc60000000028 */
[----:B------:R-:W4:Y:S04]  /*42c0*/  LDS R53, [R20+0x3d4] ;  /* 0x0003d40014357984 */ /* 0x000f280000000800 */
[----:B------:R-:W4:Y:S01]  /*42d0*/  LDS R63, [R20+0x4d4] ;  /* 0x0004d400143f7984 */ /* 0x000f220000000800 */
[----:B-1----:R-:W-:-:S03]  /*42e0*/  FFMA R36, R25, R36, R40 ;  /* 0x0000002419247223 */ /* 0x002fc60000000028 */
[----:B------:R-:W1:Y:S04]  /*42f0*/  LDS R73, [R20+0x5d4] ;  /* 0x0005d40014497984 */ /* 0x000e680000000800 */
[----:B------:R-:W1:Y:S01]  /*4300*/  LDS R85, [R20+0x6d4] ;  /* 0x0006d40014557984 */ /* 0x000e620000000800 */
[----:B--2---:R-:W-:-:S03]  /*4310*/  FFMA R36, R27, R37, R36 ;  /* 0x000000251b247223 */ /* 0x004fc60000000024 */
[----:B------:R-:W2:Y:S01]  /*4320*/  LDS R24, [R20+0xd8] ;  /* 0x0000d80014187984 */ /* 0x000ea20000000800 */
[----:B-----5:R-:W-:-:S03]  /*4330*/  FFMA R21, R32, R33, R21 ;  /* 0x0000002120157223 */ /* 0x020fc60000000015 */
[----:B------:R-:W5:Y:S04]  /*4340*/  LDS R45, [R20+0x2d8] ;  /* 0x0002d800142d7984 */ /* 0x000f680000000800 */
[----:B------:R-:W5:Y:S01]  /*4350*/  LDS R55, [R20+0x3d8] ;  /* 0x0003d80014377984 */ /* 0x000f620000000800 */
[----:B------:R-:W-:-:S03]  /*4360*/  FFMA R36, R29, R38, R36 ;  /* 0x000000261d247223 */ /* 0x000fc60000000024 */
[----:B------:R-:W5:Y:S01]  /*4370*/  LDS R65, [R20+0x4d8] ;  /* 0x0004d80014417984 */ /* 0x000f620000000800 */
        /* <DEDUP_REMOVED lines=8> */
[----:B------:R-:W-:-:S03]  /*4400*/  FFMA R44, R23, R63, R44 ;  /* 0x0000003f172c7223 */ /* 0x000fc6000000002c */
[----:B------:R-:W4:Y:S01]  /*4410*/  LDS R57, [R20+0x3dc] ;  /* 0x0003dc0014397984 */ /* 0x000f220000000800 */
[----:B-1----:R-:W-:-:S03]  /*4420*/  FFMA R72, R23, R73, R72 ;  /* 0x0000004917487223 */ /* 0x002fc60000000048 */
[----:B------:R-:W1:Y:S01]  /*4430*/  LDS R67, [R20+0x4dc] ;  /* 0x0004dc0014437984 */ /* 0x000e620000000800 */
[----:B------:R-:W-:-:S03]  /*4440*/  FFMA R74, R23, R85, R74 ;  /* 0x00000055174a7223 */ /* 0x000fc6000000004a */
[----:B------:R-:W1:Y:S01]  /*4450*/  LDS R77, [R20+0x5dc] ;  /* 0x0005dc00144d7984 */ /* 0x000e620000000800 */
[----:B--2---:R-:W-:-:S03]  /*4460*/  FFMA R21, R24, R25, R21 ;  /* 0x0000001918157223 */ /* 0x004fc60000000015 */
[----:B------:R-:W2:Y:S01]  /*4470*/  LDS R89, [R20+0x6dc] ;  /* 0x0006dc0014597984 */ /* 0x000ea20000000800 */
[----:B-----5:R-:W-:-:S03]  /*4480*/  FFMA R60, R25, R45, R60 ;  /* 0x0000002d193c7223 */ /* 0x020fc6000000003c */
[----:B------:R-:W-:Y:S01]  /*4490*/  LDS R31, [R19+0xe40] ;  /* 0x000e4000131f7984 */ /* 0x000fe20000000800 */
[----:B------:R-:W-:-:S03]  /*44a0*/  FFMA R64, R25, R55, R64 ;  /* 0x0000003719407223 */ /* 0x000fc60000000040 */
        /* <DEDUP_REMOVED lines=18> */
[----:B------:R-:W2:Y:S04]  /*45d0*/  LDS R61, [R20+0x3e4] ;  /* 0x0003e400143d7984 */ /* 0x000ea80000000800 */
[----:B------:R-:W2:Y:S01]  /*45e0*/  LDS R71, [R20+0x4e4] ;  /* 0x0004e40014477984 */ /* 0x000ea20000000800 */
[----:B-----5:R-:W-:-:S03]  /*45f0*/  FFMA R39, R31, R39, R36 ;  /* 0x000000271f277223 */ /* 0x020fc60000000024 */
[----:B------:R-:W5:Y:S01]  /*4600*/  LDS R81, [R20+0x5e4] ;  /* 0x0005e40014517984 */ /* 0x000f620000000800 */
[----:B------:R-:W-:-:S03]  /*4610*/  FFMA R21, R28, R29, R21 ;  /* 0x0000001d1c157223 */ /* 0x000fc60000000015 */
[----:B------:R-:W5:Y:S01]  /*4620*/  LDS R93, [R20+0x6e4] ;  /* 0x0006e400145d7984 */ /* 0x000f620000000800 */
[----:B---3--:R-:W-:-:S03]  /*4630*/  FFMA R60, R29, R49, R60 ;  /* 0x000000311d3c7223 */ /* 0x008fc6000000003c */
[----:B------:R-:W-:Y:S01]  /*4640*/  LDS R34, [R19+0xe80] ;  /* 0x000e800013227984 */ /* 0x000fe20000000800 */
[----:B----4-:R-:W-:-:S03]  /*4650*/  FFMA R64, R29, R59, R64 ;  /* 0x0000003b1d407223 */ /* 0x010fc60000000040 */
[----:B------:R-:W3:Y:S01]  /*4660*/  LDS R41, [R20+0x1e8] ;  /* 0x0001e80014297984 */ /* 0x000ee20000000800 */
        /* <DEDUP_REMOVED lines=12> */
[C---:B------:R-:W-:Y:S01]  /*4730*/  FFMA R71, R31.reuse, R71, R44 ;  /* 0x000000471f477223 */ /* 0x040fe2000000002c */
[C---:B-----5:R-:W-:Y:S02]  /*4740*/  FFMA R81, R31.reuse, R81, R72 ;  /* 0x000000511f517223 */ /* 0x060fe40000000048 */
[----:B------:R-:W-:Y:S01]  /*4750*/  LDS R22, [R20+0xec] ;  /* 0x0000ec0014167984 */ /* 0x000fe20000000800 */
[----:B------:R-:W-:-:S03]  /*4760*/  FFMA R93, R31, R93, R74 ;  /* 0x0000005d1f5d7223 */ /* 0x000fc6000000004a */
[----:B------:R-:W5:Y:S04]  /*4770*/  LDS R23, [R19+0xec0] ;  /* 0x000ec00013177984 */ /* 0x000f680000000800 */
        /* <DEDUP_REMOVED lines=12> */
[----:B------:R-:W-:Y:S01]  /*4840*/  LDS R24, [R20+0xf0] ;  /* 0x0000f00014187984 */ /* 0x000fe20000000800 */
[----:B--2---:R-:W-:-:S03]  /*4850*/  FFMA R56, R34, R56, R93 ;  /* 0x0000003822387223 */ /* 0x004fc6000000005d */
[----:B------:R-:W2:Y:S04]  /*4860*/  LDS R25, [R19+0xf00] ;  /* 0x000f000013197984 */ /* 0x000ea80000000800 */
[----:B------:R-:W2:Y:S04]  /*4870*/  LDS R33, [R20+0x1f0] ;  /* 0x0001f00014217984 */ /* 0x000ea80000000800 */
[----:B------:R-:W2:Y:S01]  /*4880*/  LDS R41, [R20+0x2f0] ;  /* 0x0002f00014297984 */ /* 0x000ea20000000800 */
[----:B-----5:R-:W-:-:S03]  /*4890*/  FFMA R21, R22, R23, R21 ;  /* 0x0000001716157223 */ /* 0x020fc60000000015 */
        /* <DEDUP_REMOVED lines=14> */
[----:B--2---:R-:W-:-:S03]  /*4980*/  FFMA R21, R24, R25, R21 ;  /* 0x0000001918157223 */ /* 0x004fc60000000015 */
[----:B------:R-:W2:Y:S01]  /*4990*/  LDS R51, [R20+0x3f4] ;  /* 0x0003f40014337984 */ /* 0x000ea20000000800 */
[----:B------:R-:W-:-:S03]  /*49a0*/  FFMA R36, R25, R33, R36 ;  /* 0x0000002119247223 */ /* 0x000fc60000000024 */
[----:B------:R-:W2:Y:S01]  /*49b0*/  LDS R59, [R20+0x4f4] ;  /* 0x0004f400143b7984 */ /* 0x000ea20000000800 */
[----:B------:R-:W-:-:S03]  /*49c0*/  FFMA R42, R25, R41, R42 ;  /* 0x00000029192a7223 */ /* 0x000fc6000000002a */
[----:B------:R-:W2:Y:S01]  /*49d0*/  LDS R69, [R20+0x5f4] ;  /* 0x0005f40014457984 */ /* 0x000ea20000000800 */
[----:B-----5:R-:W-:-:S03]  /*49e0*/  FFMA R44, R25, R49, R44 ;  /* 0x00000031192c7223 */ /* 0x020fc6000000002c */
[----:B------:R-:W5:Y:S01]  /*49f0*/  LDS R79, [R20+0x6f4] ;  /* 0x0006f400144f7984 */ /* 0x000f620000000800 */
[----:B------:R-:W-:-:S03]  /*4a00*/  FFMA R48, R25, R57, R48 ;  /* 0x0000003919307223 */ /* 0x000fc60000000030 */
[----:B------:R-:W-:Y:S01]  /*4a10*/  LDS R28, [R20+0xf8] ;  /* 0x0000f800141c7984 */ /* 0x000fe20000000800 */
[----:B---3--:R-:W-:-:S03]  /*4a20*/  FFMA R52, R25, R67, R52 ;  /* 0x0000004319347223 */ /* 0x008fc60000000034 */
[----:B------:R-:W3:Y:S01]  /*4a30*/  LDS R29, [R19+0xf80] ;  /* 0x000f8000131d7984 */ /* 0x000ee20000000800 */
[----:B----4-:R-:W-:-:S03]  /*4a40*/  FFMA R56, R25, R77, R56 ;  /* 0x0000004d19387223 */ /* 0x010fc60000000038 */
[----:B------:R-:W4:Y:S04]  /*4a50*/  LDS R37, [R20+0x1f8] ;  /* 0x0001f80014257984 */ /* 0x000f280000000800 */
        /* <DEDUP_REMOVED lines=9> */
[----:B------:R-:W-:-:S03]  /*4af0*/  FFMA R48, R27, R59, R48 ;  /* 0x0000003b1b307223 */ /* 0x000fc60000000030 */
[----:B------:R-:W-:Y:S01]  /*4b00*/  LDS R32, [R19+0xfc0] ;  /* 0x000fc00013207984 */ /* 0x000fe20000000800 */
[----:B------:R-:W-:-:S03]  /*4b10*/  FFMA R52, R27, R69, R52 ;  /* 0x000000451b347223 */ /* 0x000fc60000000034 */
[----:B------:R-:W2:Y:S01]  /*4b20*/  LDS R30, [R20+0xfc] ;  /* 0x0000fc00141e7984 */ /* 0x000ea20000000800 */
[----:B-----5:R-:W-:-:S03]  /*4b30*/  FFMA R56, R27, R79, R56 ;  /* 0x0000004f1b387223 */ /* 0x020fc60000000038 */
        /* <DEDUP_REMOVED lines=10> */
[C---:B-1----:R-:W-:Y:S01]  /*4be0*/  FFMA R63, R29.reuse, R63, R48 ;  /* 0x0000003f1d3f7223 */ /* 0x042fe20000000030 */
[C---:B------:R-:W-:Y:S01]  /*4bf0*/  FFMA R73, R29.reuse, R73, R52 ;  /* 0x000000491d497223 */ /* 0x040fe20000000034 */
[----:B--2---:R-:W-:Y:S01]  /*4c00*/  FFMA R83, R29, R83, R56 ;  /* 0x000000531d537223 */ /* 0x004fe20000000038 */
[----:B------:R-:W-:Y:S01]  /*4c10*/  FFMA R33, R30, R32, R21 ;  /* 0x000000201e217223 */ /* 0x000fe20000000015 */
[C---:B-----5:R-:W-:Y:S01]  /*4c20*/  FFMA R31, R32.reuse, R38, R37 ;  /* 0x00000026201f7223 */ /* 0x060fe20000000025 */
[C---:B------:R-:W-:Y:S01]  /*4c30*/  FFMA R27, R32.reuse, R40, R45 ;  /* 0x00000028201b7223 */ /* 0x040fe2000000002d */
[C---:B---3--:R-:W-:Y:S01]  /*4c40*/  FFMA R29, R32.reuse, R46, R53 ;  /* 0x0000002e201d7223 */ /* 0x048fe20000000035 */
[C---:B----4-:R-:W-:Y:S01]  /*4c50*/  FFMA R25, R32.reuse, R50, R63 ;  /* 0x0000003220197223 */ /* 0x050fe2000000003f */
[C---:B------:R-:W-:Y:S01]  /*4c60*/  FFMA R21, R32.reuse, R58, R83 ;  /* 0x0000003a20157223 */ /* 0x040fe20000000053 */
[----:B------:R-:W-:Y:S01]  /*4c70*/  FFMA R23, R32, R54, R73 ;  /* 0x0000003620177223 */ /* 0x000fe20000000049 */
[----:B------:R-:W-:Y:S06]  /*4c80*/  @P0 BRA `(.L_x_0) ;  /* 0xffffffbc004c0947 */ /* 0x000fec000383ffff */
[----:B------:R-:W-:-:S04]  /*4c90*/  DEPBAR.LE SB0, 0x1 ;  /* 0x000080400000791a */ /* 0x000fc80000000000 */
[----:B------:R-:W-:Y:S01]  /*4ca0*/  IMAD R5, R18, 0x700, RZ ;  /* 0x0000070012057824 */ /* 0x000fe200078e02ff */
[----:B------:R-:W-:Y:S01]  /*4cb0*/  LEA R0, R17, R0, 0x2 ;  /* 0x0000000011007211 */ /* 0x000fe200078e10ff */
[----:B------:R-:W-:Y:S03]  /*4cc0*/  BAR.SYNC.DEFER_BLOCKING 0x0 ;  /* 0x0000000000007b1d */ /* 0x000fe60000010000 */
[----:B------:R-:W-:Y:S02]  /*4cd0*/  IADD3 R2, PT, PT, R2, R5, RZ ;  /* 0x0000000502027210 */ /* 0x000fe40007ffe0ff */
[----:B------:R-:W-:-:S05]  /*4ce0*/  LOP3.LUT R12, R5, 0xf, R4, 0xf8, !PT ;  /* 0x0000000f050c7812 */ /* 0x000fca00078ef804 */
[----:B------:R-:W-:-:S05]  /*4cf0*/  IMAD R3, R3, 0x1c00, R12 ;  /* 0x00001c0003037824 */ /* 0x000fca00078e020c */
[----:B------:R-:W-:Y:S01]  /*4d00*/  IADD3 R3, PT, PT, R14, R3, RZ ;  /* 0x000000030e037210 */ /* 0x000fe20007ffe0ff */
[----:B------:R-:W-:Y:S04]  /*4d10*/  LDS R20, [R0+0x2000] ;  /* 0x0020000000147984 */ /* 0x000fe80000000800 */
[----:B------:R-:W1:Y:S04]  /*4d20*/  LDS.128 R36, [R2+0x3900] ;  /* 0x0039000002247984 */ /* 0x000e680000000c00 */
[----:B------:R-:W2:Y:S04]  /*4d30*/  LDS.128 R52, [R2+0x3800] ;  /* 0x0038000002347984 */ /* 0x000ea80000000c00 */
[----:B------:R-:W3:Y:S04]  /*4d40*/  LDS R22, [R0+0x2040] ;  /* 0x0020400000167984 */ /* 0x000ee80000000800 */
[----:B------:R-:W4:Y:S04]  /*4d50*/  LDS.128 R40, [R2+0x3b00] ;  /* 0x003b000002287984 */ /* 0x000f280000000c00 */
[----:B------:R-:W5:Y:S04]  /*4d60*/  LDS.128 R48, [R2+0x3a00] ;  /* 0x003a000002307984 */ /* 0x000f680000000c00 */
[----:B------:R-:W5:Y:S04]  /*4d70*/  LDS R57, [R0+0x2080] ;  /* 0x0020800000397984 */ /* 0x000f680000000800 */
[----:B------:R-:W5:Y:S04]  /*4d80*/  LDS.128 R44, [R2+0x3c00] ;  /* 0x003c0000022c7984 */ /* 0x000f680000000c00 */
[----:B------:R-:W5:Y:S04]  /*4d90*/  LDS R56, [R0+0x20c0] ;  /* 0x0020c00000387984 */ /* 0x000f680000000800 */
[----:B------:R-:W5:Y:S04]  /*4da0*/  LDS.128 R16, [R2+0x3d00] ;  /* 0x003d000002107984 */ /* 0x000f680000000c00 */
[----:B------:R-:W5:Y:S04]  /*4db0*/  LDS.128 R8, [R2+0x3e00] ;  /* 0x003e000002087984 */ /* 0x000f680000000c00 */
[----:B------:R-:W-:Y:S01]  /*4dc0*/  LDS R59, [R0+0x2100] ;  /* 0x00210000003b7984 */ /* 0x000fe20000000800 */
[----:B-1----:R-:W-:-:S03]  /*4dd0*/  FFMA R31, R20, R36, R31 ;  /* 0x00000024141f7223 */ /* 0x002fc6000000001f */
[----:B------:R-:W1:Y:S01]  /*4de0*/  LDS.128 R4, [R2+0x3810] ;  /* 0x0038100002047984 */ /* 0x000e620000000c00 */
[----:B--2---:R-:W-:-:S03]  /*4df0*/  FFMA R52, R52, R20, R33 ;  /* 0x0000001434347223 */ /* 0x004fc60000000021 */
[----:B------:R-:W2:Y:S01]  /*4e00*/  LDS R58, [R0+0x2140] ;  /* 0x00214000003a7984 */ /* 0x000ea20000000800 */
[C---:B---3--:R-:W-:Y:S01]  /*4e10*/  FFMA R24, R22.reuse, R37, R31 ;  /* 0x0000002516187223 */ /* 0x048fe2000000001f */
[----:B------:R-:W-:Y:S02]  /*4e20*/  FFMA R53, R22, R53, R52 ;  /* 0x0000003516357223 */ /* 0x000fe40000000034 */
[----:B------:R-:W3:Y:S01]  /*4e30*/  LDS R63, [R0+0x2180] ;  /* 0x00218000003f7984 */ /* 0x000ee20000000800 */
[----:B----4-:R-:W-:-:S03]  /*4e40*/  FFMA R40, R20, R40, R29 ;  /* 0x0000002814287223 */ /* 0x010fc6000000001d */
[----:B------:R-:W4:Y:S01]  /*4e50*/  LDS R60, [R0+0x21c0] ;  /* 0x0021c000003c7984 */ /* 0x000f220000000800 */
[----:B-----5:R-:W-:Y:S01]  /*4e60*/  FFMA R27, R20, R48, R27 ;  /* 0x00000030141b7223 */ /* 0x020fe2000000001b */
[C---:B------:R-:W-:Y:S02]  /*4e70*/  FFMA R41, R22.reuse, R41, R40 ;  /* 0x0000002916297223 */ /* 0x040fe40000000028 */
[----:B------:R-:W5:Y:S01]  /*4e80*/  LDS.128 R32, [R2+0x3a10] ;  /* 0x003a100002207984 */ /* 0x000f620000000c00 */
[----:B------:R-:W-:Y:S01]  /*4e90*/  FFMA R36, R22, R49, R27 ;  /* 0x0000003116247223 */ /* 0x000fe2000000001b */
[C---:B------:R-:W-:Y:S01]  /*4ea0*/  FFMA R37, R57.reuse, R38, R24 ;  /* 0x0000002639257223 */ /* 0x040fe20000000018 */
[C---:B------:R-:W-:Y:S01]  /*4eb0*/  FFMA R54, R57.reuse, R54, R53 ;  /* 0x0000003639367223 */ /* 0x040fe20000000035 */
[----:B------:R-:W5:Y:S01]  /*4ec0*/  LDS.128 R28, [R2+0x3b10] ;  /* 0x003b1000021c7984 */ /* 0x000f620000000c00 */
[----:B------:R-:W-:Y:S01]  /*4ed0*/  FFMA R49, R20, R44, R25 ;  /* 0x0000002c14317223 */ /* 0x000fe20000000019 */
[C---:B------:R-:W-:Y:S01]  /*4ee0*/  FFMA R36, R57.reuse, R50, R36 ;  /* 0x0000003239247223 */ /* 0x040fe20000000024 */
[C---:B------:R-:W-:Y:S01]  /*4ef0*/  FFMA R42, R57.reuse, R42, R41 ;  /* 0x0000002a392a7223 */ /* 0x040fe20000000029 */
[----:B------:R-:W5:Y:S01]  /*4f00*/  LDS.128 R12, [R2+0x3910] ;  /* 0x00391000020c7984 */ /* 0x000f620000000c00 */
[C---:B------:R-:W-:Y:S01]  /*4f10*/  FFMA R44, R56.reuse, R39, R37 ;  /* 0x00000027382c7223 */ /* 0x040fe20000000025 */
[----:B------:R-:W-:Y:S01]  /*4f20*/  FFMA R51, R56, R51, R36 ;  /* 0x0000003338337223 */ /* 0x000fe20000000024 */
[----:B------:R-:W-:Y:S01]  /*4f30*/  FFMA R40, R22, R45, R49 ;  /* 0x0000002d16287223 */ /* 0x000fe20000000031 */
[----:B------:R-:W5:Y:S01]  /*4f40*/  LDS.128 R24, [R2+0x3c10] ;  /* 0x003c100002187984 */ /* 0x000f620000000c00 */
[----:B------:R-:W-:Y:S01]  /*4f50*/  FFMA R23, R20, R16, R23 ;  /* 0x0000001014177223 */ /* 0x000fe20000000017 */
[C---:B------:R-:W-:Y:S01]  /*4f60*/  FFMA R55, R56.reuse, R55, R54 ;  /* 0x0000003738377223 */ /* 0x040fe20000000036 */
[----:B------:R-:W-:Y:S01]  /*4f70*/  FFMA R48, R56, R43, R42 ;  /* 0x0000002b38307223 */ /* 0x000fe2000000002a */
[----:B------:R-:W5:Y:S01]  /*4f80*/  LDS.128 R36, [R2+0x3d10] ;  /* 0x003d100002247984 */ /* 0x000f620000000c00 */
[----:B------:R-:W-:Y:S01]  /*4f90*/  FFMA R20, R20, R8, R21 ;  /* 0x0000000814147223 */ /* 0x000fe20000000015 */
[C---:B------:R-:W-:Y:S01]  /*4fa0*/  FFMA R16, R22.reuse, R17, R23 ;  /* 0x0000001116107223 */ /* 0x040fe20000000017 */
[C---:B------:R-:W-:Y:S01]  /*4fb0*/  FFMA R45, R57.reuse, R46, R40 ;  /* 0x0000002e392d7223 */ /* 0x040fe20000000028 */
[----:B------:R-:W-:Y:S01]  /*4fc0*/  LDS R65, [R0+0x2200] ;  /* 0x0022000000417984 */ /* 0x000fe20000000800 */
[----:B------:R-:W-:Y:S01]  /*4fd0*/  FFMA R17, R22, R9, R20 ;  /* 0x0000000916117223 */ /* 0x000fe20000000014 */
[C---:B------:R-:W-:Y:S01]  /*4fe0*/  FFMA R9, R57.reuse, R18, R16 ;  /* 0x0000001239097223 */ /* 0x040fe20000000010 */
[----:B------:R-:W-:Y:S01]  /*4ff0*/  FFMA R8, R56, R47, R45 ;  /* 0x0000002f38087223 */ /* 0x000fe2000000002d */
[----:B------:R-:W5:Y:S01]  /*5000*/  LDS.128 R40, [R2+0x3e10] ;  /* 0x003e100002287984 */ /* 0x000f620000000c00 */
[----:B-1----:R-:W-:Y:S01]  /*5010*/  FFMA R4, R4, R59, R55 ;  /* 0x0000003b04047223 */ /* 0x002fe20000000037 */
[----:B------:R-:W-:Y:S01]  /*5020*/  FFMA R10, R57, R10, R17 ;  /* 0x0000000a390a7223 */ /* 0x000fe20000000011 */
[----:B------:R-:W-:Y:S01]  /*5030*/  FFMA R66, R56, R19, R9 ;  /* 0x0000001338427223 */ /* 0x000fe20000000009 */
[----:B------:R-:W1:Y:S01]  /*5040*/  LDS.128 R20, [R2+0x3820] ;  /* 0x0038200002147984 */ /* 0x000e620000000c00 */
[----:B--2---:R-:W-:Y:S01]  /*5050*/  FFMA R5, R58, R5, R4 ;  /* 0x000000053a057223 */ /* 0x004fe20000000004 */
[----:B------:R-:W-:-:S02]  /*5060*/  FFMA R56, R56, R11, R10 ;  /* 0x0000000b38387223 */ /* 0x000fc4000000000a */
[----:B------:R-:W2:Y:S01]  /*5070*/  LDS R62, [R0+0x2240] ;  /* 0x00224000003e7984 */ /* 0x000ea20000000800 */
[----:B---3--:R-:W-:-:S03]  /*5080*/  FFMA R6, R63, R6, R5 ;  /* 0x000000063f067223 */ /* 0x008fc60000000005 */
[----:B------:R-:W3:Y:S01]  /*5090*/  LDS R67, [R0+0x2280] ;  /* 0x0022800000437984 */ /* 0x000ee20000000800 */
[----:B----4-:R-:W-:-:S03]  /*50a0*/  FFMA R57, R60, R7, R6 ;  /* 0x000000073c397223 */ /* 0x010fc60000000006 */
[----:B------:R-:W4:Y:S01]  /*50b0*/  LDS.128 R16, [R2+0x3920] ;  /* 0x0039200002107984 */ /* 0x000f220000000c00 */
[C---:B-----5:R-:W-:Y:S01]  /*50c0*/  FFMA R32, R59.reuse, R32, R51 ;  /* 0x000000203b207223 */ /* 0x060fe20000000033 */
[C---:B------:R-:W-:Y:S02]  /*50d0*/  FFMA R7, R59.reuse, R28, R48 ;  /* 0x0000001c3b077223 */ /* 0x040fe40000000030 */
[----:B------:R-:W5:Y:S01]  /*50e0*/  LDS.128 R52, [R2+0x3c20] ;  /* 0x003c200002347984 */ /* 0x000f620000000c00 */
[C---:B------:R-:W-:Y:S01]  /*50f0*/  FFMA R33, R58.reuse, R33, R32 ;  /* 0x000000213a217223 */ /* 0x040fe20000000020 */
[----:B------:R-:W-:Y:S02]  /*5100*/  FFMA R5, R59, R12, R44 ;  /* 0x0000000c3b057223 */ /* 0x000fe4000000002c */
[----:B------:R-:W5:Y:S01]  /*5110*/  LDS.128 R48, [R2+0x3b20] ;  /* 0x003b200002307984 */ /* 0x000f620000000c00 */
[----:B------:R-:W-:Y:S01]  /*5120*/  FFMA R34, R63, R34, R33 ;  /* 0x000000223f227223 */ /* 0x000fe20000000021 */
[----:B------:R-:W-:-:S02]  /*5130*/  FFMA R4, R58, R13, R5 ;  /* 0x0000000d3a047223 */ /* 0x000fc40000000005 */
[----:B------:R-:W5:Y:S02]  /*5140*/  LDS R64, [R0+0x22c0] ;  /* 0x0022c00000407984 */ /* 0x000f640000000800 */
[----:B------:R-:W-:Y:S01]  /*5150*/  FFMA R5, R63, R14, R4 ;  /* 0x0000000e3f057223 */ /* 0x000fe20000000004 */
[----:B------:R-:W-:Y:S01]  /*5160*/  FFMA R4, R58, R29, R7 ;  /* 0x0000001d3a047223 */ /* 0x000fe20000000007 */
[----:B------:R-:W-:Y:S01]  /*5170*/  FFMA R7, R59, R24, R8 ;  /* 0x000000183b077223 */ /* 0x000fe20000000008 */
[----:B------:R-:W5:Y:S01]  /*5180*/  LDS.128 R44, [R2+0x3a20] ;  /* 0x003a2000022c7984 */ /* 0x000f620000000c00 */
        /* <DEDUP_REMOVED lines=10> */
[----:B-1----:R-:W-:Y:S01]  /*5230*/  FFMA R20, R20, R65, R57 ;  /* 0x0000004114147223 */ /* 0x002fe20000000039 */
[----:B------:R-:W-:Y:S01]  /*5240*/  LDS R61, [R0+0x2300] ;  /* 0x00230000003d7984 */ /* 0x000fe20000000800 */
[----:B------:R-:W-:Y:S01]  /*5250*/  FFMA R25, R60, R27, R25 ;  /* 0x0000001b3c197223 */ /* 0x000fe20000000019 */
[----:B------:R-:W-:Y:S01]  /*5260*/  FFMA R41, R58, R41, R59 ;  /* 0x000000293a297223 */ /* 0x000fe2000000003b */
[----:B--2---:R-:W-:Y:S01]  /*5270*/  FFMA R21, R62, R21, R20 ;  /* 0x000000153e157223 */ /* 0x004fe20000000014 */
[----:B------:R-:W1:Y:S01]  /*5280*/  LDS.128 R4, [R2+0x3830] ;  /* 0x0038300002047984 */ /* 0x000e620000000c00 */
[C---:B------:R-:W-:Y:S01]  /*5290*/  FFMA R27, R63.reuse, R38, R26 ;  /* 0x000000263f1b7223 */ /* 0x040fe2000000001a */
[----:B------:R-:W-:Y:S01]  /*52a0*/  FFMA R42, R63, R42, R41 ;  /* 0x0000002a3f2a7223 */ /* 0x000fe20000000029 */
[----:B---3--:R-:W-:Y:S01]  /*52b0*/  FFMA R22, R67, R22, R21 ;  /* 0x0000001643167223 */ /* 0x008fe20000000015 */
[----:B------:R-:W2:Y:S01]  /*52c0*/  LDS R66, [R0+0x2340] ;  /* 0x0023400000427984 */ /* 0x000ea20000000800 */
[C---:B------:R-:W-:Y:S01]  /*52d0*/  FFMA R29, R60.reuse, R35, R34 ;  /* 0x000000233c1d7223 */ /* 0x040fe20000000022 */
[C---:B----4-:R-:W-:Y:S01]  /*52e0*/  FFMA R21, R65.reuse, R16, R24 ;  /* 0x0000001041157223 */ /* 0x050fe20000000018 */
[C---:B------:R-:W-:Y:S01]  /*52f0*/  FFMA R20, R60.reuse, R39, R27 ;  /* 0x000000273c147223 */ /* 0x040fe2000000001b */
[----:B------:R-:W3:Y:S01]  /*5300*/  LDS R63, [R0+0x2380] ;  /* 0x00238000003f7984 */ /* 0x000ee20000000800 */
[----:B------:R-:W-:Y:S01]  /*5310*/  FFMA R69, R60, R43, R42 ;  /* 0x0000002b3c457223 */ /* 0x000fe2000000002a */
[----:B------:R-:W-:Y:S01]  /*5320*/  FFMA R16, R62, R17, R21 ;  /* 0x000000113e107223 */ /* 0x000fe20000000015 */
[C---:B-----5:R-:W-:Y:S01]  /*5330*/  FFMA R52, R65.reuse, R52, R25 ;  /* 0x0000003441347223 */ /* 0x060fe20000000019 */
[----:B------:R-:W4:Y:S01]  /*5340*/  LDS.128 R32, [R2+0x3930] ;  /* 0x0039300002207984 */ /* 0x000f220000000c00 */
[----:B------:R-:W-:Y:S01]  /*5350*/  FFMA R21, R65, R48, R28 ;  /* 0x0000003041157223 */ /* 0x000fe2000000001c */
[----:B------:R-:W-:-:S02]  /*5360*/  FFMA R17, R67, R18, R16 ;  /* 0x0000001243117223 */ /* 0x000fc40000000010 */
[----:B------:R-:W5:Y:S01]  /*5370*/  LDS.128 R36, [R2+0x3a30] ;  /* 0x003a300002247984 */ /* 0x000f620000000c00 */
[C---:B------:R-:W-:Y:S01]  /*5380*/  FFMA R53, R62.reuse, R53, R52 ;  /* 0x000000353e357223 */ /* 0x040fe20000000034 */
[----:B------:R-:W-:Y:S01]  /*5390*/  FFMA R16, R62, R49, R21 ;  /* 0x000000313e107223 */ /* 0x000fe20000000015 */
[C---:B------:R-:W-:Y:S01]  /*53a0*/  FFMA R28, R64.reuse, R19, R17 ;  /* 0x00000013401c7223 */ /* 0x040fe20000000011 */
[----:B------:R-:W5:Y:S01]  /*53b0*/  LDS R60, [R0+0x23c0] ;  /* 0x0023c000003c7984 */ /* 0x000f620000000800 */
[C---:B------:R-:W-:Y:S01]  /*53c0*/  FFMA R23, R64.reuse, R23, R22 ;  /* 0x0000001740177223 */ /* 0x040fe20000000016 */
[C---:B------:R-:W-:Y:S01]  /*53d0*/  FFMA R21, R67.reuse, R50, R16 ;  /* 0x0000003243157223 */ /* 0x040fe20000000010 */
[----:B------:R-:W-:Y:S01]  /*53e0*/  FFMA R54, R67, R54, R53 ;  /* 0x0000003643367223 */ /* 0x000fe20000000035 */
[----:B------:R-:W5:Y:S01]  /*53f0*/  LDS.128 R40, [R2+0x3b30] ;  /* 0x003b300002287984 */ /* 0x000f620000000c00 */
[C---:B------:R-:W-:Y:S02]  /*5400*/  FFMA R44, R65.reuse, R44, R29 ;  /* 0x0000002c412c7223 */ /* 0x040fe4000000001d */
[----:B------:R-:W-:Y:S01]  /*5410*/  FFMA R55, R64, R55, R54 ;  /* 0x0000003740377223 */ /* 0x000fe20000000036 */
[----:B------:R-:W5:Y:S01]  /*5420*/  LDS.128 R24, [R2+0x3d30] ;  /* 0x003d300002187984 */ /* 0x000f620000000c00 */
[C---:B------:R-:W-:Y:S01]  /*5430*/  FFMA R31, R65.reuse, R8, R20 ;  /* 0x00000008411f7223 */ /* 0x040fe20000000014 */
[----:B------:R-:W-:Y:S01]  /*5440*/  FFMA R45, R62, R45, R44 ;  /* 0x0000002d3e2d7223 */ /* 0x000fe2000000002c */
[----:B------:R-:W-:Y:S01]  /*5450*/  FFMA R8, R64, R51, R21 ;  /* 0x0000003340087223 */ /* 0x000fe20000000015 */
[----:B------:R-:W5:Y:S01]  /*5460*/  LDS.128 R16, [R2+0x3e30] ;  /* 0x003e300002107984 */ /* 0x000f620000000c00 */
[----:B------:R-:W-:Y:S01]  /*5470*/  FFMA R20, R65, R12, R69 ;  /* 0x0000000c41147223 */ /* 0x000fe20000000045 */
[C---:B------:R-:W-:Y:S01]  /*5480*/  FFMA R46, R67.reuse, R46, R45 ;  /* 0x0000002e432e7223 */ /* 0x040fe2000000002d */
[C---:B------:R-:W-:Y:S01]  /*5490*/  FFMA R12, R62.reuse, R9, R31 ;  /* 0x000000093e0c7223 */ /* 0x040fe2000000001f */
[----:B------:R-:W5:Y:S01]  /*54a0*/  LDS.128 R56, [R2+0x3c30] ;  /* 0x003c300002387984 */ /* 0x000f620000000c00 */
[----:B------:R-:W-:Y:S01]  /*54b0*/  FFMA R13, R62, R13, R20 ;  /* 0x0000000d3e0d7223 */ /* 0x000fe20000000014 */
[----:B------:R-:W-:Y:S01]  /*54c0*/  FFMA R29, R64, R47, R46 ;  /* 0x0000002f401d7223 */ /* 0x000fe2000000002e */
[C---:B------:R-:W-:Y:S01]  /*54d0*/  FFMA R9, R67.reuse, R10, R12 ;  /* 0x0000000a43097223 */ /* 0x040fe2000000000c */
[----:B-1----:R-:W-:Y:S01]  /*54e0*/  FFMA R4, R4, R61, R23 ;  /* 0x0000003d04047223 */ /* 0x002fe20000000017 */
[----:B------:R-:W-:Y:S01]  /*54f0*/  LDS R69, [R0+0x2400] ;  /* 0x0024000000457984 */ /* 0x000fe20000000800 */
[----:B------:R-:W-:Y:S01]  /*5500*/  FFMA R14, R67, R14, R13 ;  /* 0x0000000e430e7223 */ /* 0x000fe2000000000d */
[----:B------:R-:W-:Y:S01]  /*5510*/  FFMA R52, R64, R11, R9 ;  /* 0x0000000b40347223 */ /* 0x000fe20000000009 */
[----:B--2---:R-:W-:Y:S01]  /*5520*/  FFMA R5, R66, R5, R4 ;  /* 0x0000000542057223 */ /* 0x004fe20000000004 */
[----:B------:R-:W1:Y:S01]  /*5530*/  LDS.128 R20, [R2+0x3840] ;  /* 0x0038400002147984 */ /* 0x000e620000000c00 */
[----:B------:R-:W-:-:S02]  /*5540*/  FFMA R65, R64, R15, R14 ;  /* 0x0000000f40417223 */ /* 0x000fc4000000000e */
[----:B---3--:R-:W-:Y:S01]  /*5550*/  FFMA R6, R63, R6, R5 ;  /* 0x000000063f067223 */ /* 0x008fe20000000005 */
[----:B------:R-:W2:Y:S01]  /*5560*/  LDS R68, [R0+0x2440] ;  /* 0x0024400000447984 */ /* 0x000ea20000000800 */
[----:B----4-:R-:W-:-:S03]  /*5570*/  FFMA R5, R61, R32, R28 ;  /* 0x000000203d057223 */ /* 0x010fc6000000001c */
[----:B------:R-:W3:Y:S01]  /*5580*/  LDS.128 R44, [R2+0x3940] ;  /* 0x00394000022c7984 */ /* 0x000ee20000000c00 */
[----:B-----5:R-:W-:-:S03]  /*5590*/  FFMA R36, R61, R36, R29 ;  /* 0x000000243d247223 */ /* 0x020fc6000000001d */
[----:B------:R-:W4:Y:S01]  /*55a0*/  LDS R67, [R0+0x2480] ;  /* 0x0024800000437984 */ /* 0x000f220000000800 */
[----:B------:R-:W-:Y:S01]  /*55b0*/  FFMA R4, R66, R33, R5 ;  /* 0x0000002142047223 */ /* 0x000fe20000000005 */
[----:B------:R-:W-:Y:S02]  /*55c0*/  FFMA R53, R60, R7, R6 ;  /* 0x000000073c357223 */ /* 0x000fe40000000006 */
[----:B------:R-:W5:Y:S01]  /*55d0*/  LDS R62, [R0+0x24c0] ;  /* 0x0024c000003e7984 */ /* 0x000f620000000800 */
        /* <DEDUP_REMOVED lines=20> */
[C---:B------:R-:W-:Y:S01]  /*5720*/  FFMA R18, R63.reuse, R18, R25 ;  /* 0x000000123f127223 */ /* 0x040fe20000000019 */
[----:B------:R-:W-:Y:S01]  /*5730*/  FFMA R40, R60, R27, R17 ;  /* 0x0000001b3c287223 */ /* 0x000fe20000000011 */
[----:B------:R-:W-:Y:S01]  /*5740*/  FFMA R57, R66, R57, R56 ;  /* 0x0000003942397223 */ /* 0x000fe20000000038 */
[----:B------:R-:W-:Y:S01]  /*5750*/  LDS R71, [R0+0x2500] ;  /* 0x0025000000477984 */ /* 0x000fe20000000800 */
[----:B------:R-:W-:Y:S01]  /*5760*/  FFMA R43, R60, R19, R18 ;  /* 0x000000133c2b7223 */ /* 0x000fe20000000012 */
[----:B-1----:R-:W-:Y:S01]  /*5770*/  FFMA R20, R20, R69, R53 ;  /* 0x0000004514147223 */ /* 0x002fe20000000035 */
[----:B------:R-:W-:Y:S01]  /*5780*/  FFMA R58, R63, R58, R57 ;  /* 0x0000003a3f3a7223 */ /* 0x000fe20000000039 */
[----:B------:R-:W1:Y:S02]  /*5790*/  LDS.128 R32, [R2+0x3850] ;  /* 0x0038500002207984 */ /* 0x000e640000000c00 */
[----:B--2---:R-:W-:Y:S01]  /*57a0*/  FFMA R21, R68, R21, R20 ;  /* 0x0000001544157223 */ /* 0x004fe20000000014 */
[----:B------:R-:W-:Y:S01]  /*57b0*/  FFMA R41, R60, R59, R58 ;  /* 0x0000003b3c297223 */ /* 0x000fe2000000003a */
[----:B------:R-:W2:Y:S01]  /*57c0*/  LDS R64, [R0+0x2540] ;  /* 0x0025400000407984 */ /* 0x000ea20000000800 */
[----:B---3--:R-:W-:-:S03]  /*57d0*/  FFMA R37, R69, R44, R36 ;  /* 0x0000002c45257223 */ /* 0x008fc60000000024 */
[----:B------:R-:W3:Y:S01]  /*57e0*/  LDS.128 R16, [R2+0x3950] ;  /* 0x0039500002107984 */ /* 0x000ee20000000c00 */
[C---:B----4-:R-:W-:Y:S01]  /*57f0*/  FFMA R21, R67.reuse, R22, R21 ;  /* 0x0000001643157223 */ /* 0x050fe20000000015 */
[----:B------:R-:W-:Y:S02]  /*5800*/  FFMA R20, R68, R45, R37 ;  /* 0x0000002d44147223 */ /* 0x000fe40000000025 */
[----:B------:R-:W4:Y:S01]  /*5810*/  LDS R65, [R0+0x2580] ;  /* 0x0025800000417984 */ /* 0x000f220000000800 */
[C---:B-----5:R-:W-:Y:S01]  /*5820*/  FFMA R63, R62.reuse, R23, R21 ;  /* 0x000000173e3f7223 */ /* 0x060fe20000000015 */
[----:B------:R-:W-:Y:S02]  /*5830*/  FFMA R21, R67, R46, R20 ;  /* 0x0000002e43157223 */ /* 0x000fe40000000014 */
[----:B------:R-:W5:Y:S01]  /*5840*/  LDS R66, [R0+0x25c0] ;  /* 0x0025c00000427984 */ /* 0x000f620000000800 */
[----:B------:R-:W-:Y:S01]  /*5850*/  FFMA R23, R69, R28, R38 ;  /* 0x0000001c45177223 */ /* 0x000fe20000000026 */
[----:B------:R-:W-:-:S02]  /*5860*/  FFMA R28, R62, R47, R21 ;  /* 0x0000002f3e1c7223 */ /* 0x000fc40000000015 */
[----:B------:R-:W5:Y:S01]  /*5870*/  LDS.128 R24, [R2+0x3a50] ;  /* 0x003a500002187984 */ /* 0x000f620000000c00 */
[C---:B------:R-:W-:Y:S01]  /*5880*/  FFMA R20, R69.reuse, R12, R41 ;  /* 0x0000000c45147223 */ /* 0x040fe20000000029 */
[C---:B------:R-:W-:Y:S02]  /*5890*/  FFMA R12, R68.reuse, R29, R23 ;  /* 0x0000001d440c7223 */ /* 0x040fe40000000017 */
[----:B------:R-:W5:Y:S01]  /*58a0*/  LDS.128 R56, [R2+0x3b50] ;  /* 0x003b500002387984 */ /* 0x000f620000000c00 */
[C---:B------:R-:W-:Y:S01]  /*58b0*/  FFMA R29, R68.reuse, R13, R20 ;  /* 0x0000000d441d7223 */ /* 0x040fe20000000014 */
[----:B------:R-:W-:Y:S01]  /*58c0*/  FFMA R48, R69, R48, R39 ;  /* 0x0000003045307223 */ /* 0x000fe20000000027 */
[C---:B------:R-:W-:Y:S01]  /*58d0*/  FFMA R13, R67.reuse, R30, R12 ;  /* 0x0000001e430d7223 */ /* 0x040fe2000000000c */
        /* <DEDUP_REMOVED lines=18> */
[C---:B------:R-:W-:Y:S01]  /*5a00*/  FFMA R30, R62.reuse, R7, R5 ;  /* 0x000000073e1e7223 */ /* 0x040fe20000000005 */
[C---:B------:R-:W-:Y:S01]  /*5a10*/  FFMA R50, R62.reuse, R51, R50 ;  /* 0x000000333e327223 */ /* 0x040fe20000000032 */
[----:B------:R-:W2:Y:S01]  /*5a20*/  LDS R60, [R0+0x2640] ;  /* 0x00264000003c7984 */ /* 0x000ea20000000800 */
[----:B---3--:R-:W-:Y:S01]  /*5a30*/  FFMA R7, R71, R16, R28 ;  /* 0x0000001047077223 */ /* 0x008fe2000000001c */
[----:B------:R-:W-:-:S02]  /*5a40*/  FFMA R28, R62, R11, R10 ;  /* 0x0000000b3e1c7223 */ /* 0x000fc4000000000a */
        /* <DEDUP_REMOVED lines=13> */
[----:B------:R-:W-:Y:S01]  /*5b20*/  FFMA R52, R71, R52, R49 ;  /* 0x0000003447347223 */ /* 0x000fe20000000031 */
[C---:B------:R-:W-:Y:S01]  /*5b30*/  FFMA R57, R64.reuse, R57, R56 ;  /* 0x0000003940397223 */ /* 0x040fe20000000038 */
[----:B------:R-:W-:Y:S01]  /*5b40*/  FFMA R17, R65, R26, R16 ;  /* 0x0000001a41117223 */ /* 0x000fe20000000010 */
[----:B------:R-:W5:Y:S01]  /*5b50*/  LDS.128 R8, [R2+0x3c60] ;  /* 0x003c600002087984 */ /* 0x000f620000000c00 */
[----:B------:R-:W-:Y:S01]  /*5b60*/  FFMA R53, R64, R53, R52 ;  /* 0x0000003540357223 */ /* 0x000fe20000000034 */
[----:B------:R-:W-:Y:S01]  /*5b70*/  FFMA R19, R71, R20, R30 ;  /* 0x0000001447137223 */ /* 0x000fe2000000001e */
[C---:B------:R-:W-:Y:S01]  /*5b80*/  FFMA R58, R65.reuse, R58, R57 ;  /* 0x0000003a413a7223 */ /* 0x040fe20000000039 */
[----:B------:R-:W5:Y:S01]  /*5b90*/  LDS.128 R4, [R2+0x3d60] ;  /* 0x003d600002047984 */ /* 0x000f620000000c00 */
[C---:B------:R-:W-:Y:S01]  /*5ba0*/  FFMA R54, R65.reuse, R54, R53 ;  /* 0x0000003641367223 */ /* 0x040fe20000000035 */
[C---:B------:R-:W-:Y:S01]  /*5bb0*/  FFMA R50, R66.reuse, R27, R17 ;  /* 0x0000001b42327223 */ /* 0x040fe20000000011 */
[----:B------:R-:W-:Y:S01]  /*5bc0*/  FFMA R49, R66, R59, R58 ;  /* 0x0000003b42317223 */ /* 0x000fe2000000003a */
[----:B------:R-:W-:Y:S01]  /*5bd0*/  FFMA R20, R64, R21, R19 ;  /* 0x0000001540147223 */ /* 0x000fe20000000013 */
[----:B------:R-:W-:Y:S01]  /*5be0*/  FFMA R29, R36, R61, R29 ;  /* 0x0000003d241d7223 */ /* 0x000fe2000000001d */
[----:B------:R-:W-:Y:S01]  /*5bf0*/  LDS R59, [R0+0x2700] ;  /* 0x00270000003b7984 */ /* 0x000fe20000000800 */
[----:B------:R-:W-:Y:S01]  /*5c00*/  FFMA R52, R66, R55, R54 ;  /* 0x0000003742347223 */ /* 0x000fe20000000036 */
[----:B------:R-:W-:Y:S01]  /*5c10*/  FFMA R51, R65, R22, R20 ;  /* 0x0000001641337223 */ /* 0x000fe20000000014 */
[----:B-1----:R-:W-:Y:S01]  /*5c20*/  FFMA R71, R71, R40, R28 ;  /* 0x0000002847477223 */ /* 0x002fe2000000001c */
[----:B------:R-:W1:Y:S01]  /*5c30*/  LDS.128 R16, [R2+0x3870] ;  /* 0x0038700002107984 */ /* 0x000e620000000c00 */
[----:B--2---:R-:W-:-:S02]  /*5c40*/  FFMA R20, R60, R37, R29 ;  /* 0x000000253c147223 */ /* 0x004fc4000000001d */
[----:B------:R-:W-:Y:S01]  /*5c50*/  FFMA R64, R64, R41, R71 ;  /* 0x0000002940407223 */ /* 0x000fe20000000047 */
[----:B------:R-:W2:Y:S01]  /*5c60*/  LDS.128 R24, [R2+0x3e60] ;  /* 0x003e600002187984 */ /* 0x000ea20000000c00 */
[----:B------:R-:W-:Y:S01]  /*5c70*/  FFMA R55, R66, R23, R51 ;  /* 0x0000001742377223 */ /* 0x000fe20000000033 */
[----:B---3--:R-:W-:Y:S01]  /*5c80*/  FFMA R37, R61, R12, R48 ;  /* 0x0000000c3d257223 */ /* 0x008fe20000000030 */
[----:B------:R-:W-:Y:S01]  /*5c90*/  FFMA R42, R65, R42, R64 ;  /* 0x0000002a412a7223 */ /* 0x000fe20000000040 */
[----:B------:R-:W3:Y:S01]  /*5ca0*/  LDS R54, [R0+0x2740] ;  /* 0x0027400000367984 */ /* 0x000ee20000000800 */
[C---:B----4-:R-:W-:Y:S01]  /*5cb0*/  FFMA R21, R63.reuse, R38, R20 ;  /* 0x000000263f157223 */ /* 0x050fe20000000014 */
[----:B------:R-:W-:Y:S02]  /*5cc0*/  FFMA R12, R60, R13, R37 ;  /* 0x0000000d3c0c7223 */ /* 0x000fe40000000025 */
[----:B------:R-:W4:Y:S01]  /*5cd0*/  LDS.128 R28, [R2+0x3970] ;  /* 0x00397000021c7984 */ /* 0x000f220000000c00 */
[----:B------:R-:W-:Y:S01]  /*5ce0*/  FFMA R66, R66, R43, R42 ;  /* 0x0000002b42427223 */ /* 0x000fe2000000002a */
[----:B-----5:R-:W-:Y:S01]  /*5cf0*/  FFMA R57, R62, R39, R21 ;  /* 0x000000273e397223 */ /* 0x020fe20000000015 */
[----:B------:R-:W-:Y:S01]  /*5d00*/  FFMA R13, R63, R14, R12 ;  /* 0x0000000e3f0d7223 */ /* 0x000fe2000000000c */
[----:B------:R-:W5:Y:S01]  /*5d10*/  LDS R53, [R0+0x2780] ;  /* 0x0027800000357984 */ /* 0x000f620000000800 */
[----:B------:R-:W-:-:S03]  /*5d20*/  FFMA R41, R61, R32, R50 ;  /* 0x000000203d297223 */ /* 0x000fc60000000032 */
[----:B------:R-:W5:Y:S01]  /*5d30*/  LDS R56, [R0+0x27c0] ;  /* 0x0027c00000387984 */ /* 0x000f620000000800 */
[C---:B------:R-:W-:Y:S01]  /*5d40*/  FFMA R14, R61.reuse, R44, R49 ;  /* 0x0000002c3d0e7223 */ /* 0x040fe20000000031 */
[----:B------:R-:W-:Y:S02]  /*5d50*/  FFMA R44, R62, R15, R13 ;  /* 0x0000000f3e2c7223 */ /* 0x000fe4000000000d */
[----:B------:R-:W5:Y:S01]  /*5d60*/  LDS.128 R36, [R2+0x3a70] ;  /* 0x003a700002247984 */ /* 0x000f620000000c00 */
[C---:B------:R-:W-:Y:S01]  /*5d70*/  FFMA R12, R60.reuse, R33, R41 ;  /* 0x000000213c0c7223 */ /* 0x040fe20000000029 */
        /* <DEDUP_REMOVED lines=8> */
[----:B------:R-:W-:Y:S01]  /*5e00*/  FFMA R9, R60, R5, R14 ;  /* 0x000000053c097223 */ /* 0x000fe2000000000e */
[C---:B------:R-:W-:Y:S01]  /*5e10*/  FFMA R46, R62.reuse, R35, R33 ;  /* 0x000000233e2e7223 */ /* 0x040fe20000000021 */
[----:B------:R-:W5:Y:S01]  /*5e20*/  LDS.128 R12, [R2+0x3d70] ;  /* 0x003d7000020c7984 */ /* 0x000f620000000c00 */
[C---:B------:R-:W-:Y:S01]  /*5e30*/  FFMA R5, R63.reuse, R10, R8 ;  /* 0x0000000a3f057223 */ /* 0x040fe20000000008 */
[----:B------:R-:W-:Y:S01]  /*5e40*/  FFMA R6, R63, R6, R9 ;  /* 0x000000063f067223 */ /* 0x000fe20000000009 */
[----:B------:R-:W-:Y:S01]  /*5e50*/  FFMA R58, R62, R47, R4 ;  /* 0x0000002f3e3a7223 */ /* 0x000fe20000000004 */
[----:B------:R-:W5:Y:S01]  /*5e60*/  LDS.128 R40, [R2+0x3e70] ;  /* 0x003e700002287984 */ /* 0x000f620000000c00 */
[----:B-1----:R-:W-:Y:S01]  /*5e70*/  FFMA R16, R16, R59, R57 ;  /* 0x0000003b10107223 */ /* 0x002fe20000000039 */
[C---:B------:R-:W-:Y:S01]  /*5e80*/  FFMA R65, R62.reuse, R11, R5 ;  /* 0x0000000b3e417223 */ /* 0x040fe20000000005 */
[----:B------:R-:W-:Y:S01]  /*5e90*/  FFMA R64, R62, R7, R6 ;  /* 0x000000073e407223 */ /* 0x000fe20000000006 */
[----:B------:R-:W-:Y:S01]  /*5ea0*/  LDS R55, [R0+0x2800] ;  /* 0x0028000000377984 */ /* 0x000fe20000000800 */
[----:B--2---:R-:W-:-:S03]  /*5eb0*/  FFMA R61, R61, R24, R66 ;  /* 0x000000183d3d7223 */ /* 0x004fc60000000042 */
[----:B------:R-:W1:Y:S01]  /*5ec0*/  LDS.128 R32, [R2+0x3880] ;  /* 0x0038800002207984 */ /* 0x000e620000000c00 */
[----:B---3--:R-:W-:Y:S01]  /*5ed0*/  FFMA R16, R54, R17, R16 ;  /* 0x0000001136107223 */ /* 0x008fe20000000010 */
[----:B------:R-:W-:Y:S01]  /*5ee0*/  FFMA R60, R60, R25, R61 ;  /* 0x000000193c3c7223 */ /* 0x000fe2000000003d */
[----:B----4-:R-:W-:Y:S01]  /*5ef0*/  FFMA R9, R59, R28, R44 ;  /* 0x0000001c3b097223 */ /* 0x010fe2000000002c */
[----:B------:R-:W2:Y:S02]  /*5f00*/  LDS R66, [R0+0x2840] ;  /* 0x0028400000427984 */ /* 0x000ea40000000800 */
[----:B------:R-:W-:Y:S01]  /*5f10*/  FFMA R63, R63, R26, R60 ;  /* 0x0000001a3f3f7223 */ /* 0x000fe2000000003c */
[C---:B-----5:R-:W-:Y:S01]  /*5f20*/  FFMA R16, R53.reuse, R18, R16 ;  /* 0x0000001235107223 */ /* 0x060fe20000000010 */
[----:B------:R-:W-:Y:S01]  /*5f30*/  FFMA R18, R54, R29, R9 ;  /* 0x0000001d36127223 */ /* 0x000fe20000000009 */
[----:B------:R-:W3:Y:S01]  /*5f40*/  LDS R57, [R0+0x2880] ;  /* 0x0028800000397984 */ /* 0x000ee20000000800 */
[----:B------:R-:W-:Y:S01]  /*5f50*/  FFMA R63, R62, R27, R63 ;  /* 0x0000001b3e3f7223 */ /* 0x000fe2000000003f */
[----:B------:R-:W-:Y:S01]  /*5f60*/  FFMA R61, R56, R19, R16 ;  /* 0x00000013383d7223 */ /* 0x000fe20000000010 */
[----:B------:R-:W-:Y:S01]  /*5f70*/  FFMA R25, R53, R30, R18 ;  /* 0x0000001e35197223 */ /* 0x000fe20000000012 */
[----:B------:R-:W4:Y:S01]  /*5f80*/  LDS.128 R4, [R2+0x3980] ;  /* 0x0039800002047984 */ /* 0x000f220000000c00 */
[----:B------:R-:W-:-:S03]  /*5f90*/  FFMA R27, R59, R36, R46 ;  /* 0x000000243b1b7223 */ /* 0x000fc6000000002e */
[----:B------:R-:W5:Y:S01]  /*5fa0*/  LDS R52, [R0+0x28c0] ;  /* 0x0028c00000347984 */ /* 0x000f620000000800 */
[----:B------:R-:W-:Y:S01]  /*5fb0*/  FFMA R24, R54, R37, R27 ;  /* 0x0000002536187223 */ /* 0x000fe2000000001b */
[C---:B------:R-:W-:Y:S02]  /*5fc0*/  FFMA R27, R59.reuse, R20, R58 ;  /* 0x000000143b1b7223 */ /* 0x040fe4000000003a */
[----:B------:R-:W5:Y:S01]  /*5fd0*/  LDS.128 R16, [R2+0x3b80] ;  /* 0x003b800002107984 */ /* 0x000f620000000c00 */
[----:B------:R-:W-:Y:S01]  /*5fe0*/  FFMA R26, R59, R48, R65 ;  /* 0x000000303b1a7223 */ /* 0x000fe20000000041 */
[----:B------:R-:W-:Y:S02]  /*5ff0*/  FFMA R48, R56, R31, R25 ;  /* 0x0000001f38307223 */ /* 0x000fe40000000019 */
[----:B------:R-:W5:Y:S01]  /*6000*/  LDS.128 R8, [R2+0x3a80] ;  /* 0x003a800002087984 */ /* 0x000f620000000c00 */
[----:B------:R-:W-:Y:S01]  /*6010*/  FFMA R29, R53, R38, R24 ;  /* 0x00000026351d7223 */ /* 0x000fe20000000018 */
[C---:B------:R-:W-:Y:S01]  /*6020*/  FFMA R20, R54.reuse, R21, R27 ;  /* 0x0000001536147223 */ /* 0x040fe2000000001b */
        /* <DEDUP_REMOVED lines=8> */
[C---:B------:R-:W-:Y:S01]  /*60b0*/  FFMA R50, R53.reuse, R50, R49 ;  /* 0x0000003235327223 */ /* 0x040fe20000000031 */
[----:B------:R-:W5:Y:S01]  /*60c0*/  LDS.128 R28, [R2+0x3e80] ;  /* 0x003e8000021c7984 */ /* 0x000f620000000c00 */
[----:B------:R-:W-:Y:S01]  /*60d0*/  FFMA R40, R56, R23, R21 ;  /* 0x0000001738287223 */ /* 0x000fe20000000015 */
[----:B-1----:R-:W-:Y:S01]  /*60e0*/  FFMA R32, R32, R55, R61 ;  /* 0x0000003720207223 */ /* 0x002fe2000000003d */
[----:B------:R-:W-:Y:S01]  /*60f0*/  FFMA R41, R54, R41, R20 ;  /* 0x0000002936297223 */ /* 0x000fe20000000014 */
[----:B------:R-:W-:Y:S01]  /*6100*/  LDS R59, [R0+0x2900] ;  /* 0x00290000003b7984 */ /* 0x000fe20000000800 */
[C---:B------:R-:W-:Y:S01]  /*6110*/  FFMA R13, R53.reuse, R14, R12 ;  /* 0x0000000e350d7223 */ /* 0x040fe2000000000c */
[----:B------:R-:W-:Y:S01]  /*6120*/  FFMA R51, R56, R51, R50 ;  /* 0x0000003338337223 */ /* 0x000fe20000000032 */
[----:B--2---:R-:W-:Y:S01]  /*6130*/  FFMA R32, R66, R33, R32 ;  /* 0x0000002142207223 */ /* 0x004fe20000000020 */
[----:B------:R-:W1:Y:S01]  /*6140*/  LDS.128 R36, [R2+0x3990] ;  /* 0x0039900002247984 */ /* 0x000e620000000c00 */
[----:B------:R-:W-:Y:S01]  /*6150*/  FFMA R50, R56, R15, R13 ;  /* 0x0000000f38327223 */ /* 0x000fe2000000000d */
[----:B------:R-:W-:-:S02]  /*6160*/  FFMA R42, R53, R42, R41 ;  /* 0x0000002a352a7223 */ /* 0x000fc40000000029 */
[----:B------:R-:W2:Y:S01]  /*6170*/  LDS.128 R20, [R2+0x3890] ;  /* 0x0038900002147984 */ /* 0x000ea20000000c00 */
[----:B---3--:R-:W-:-:S03]  /*6180*/  FFMA R13, R57, R34, R32 ;  /* 0x00000022390d7223 */ /* 0x008fc60000000020 */
[----:B------:R-:W3:Y:S01]  /*6190*/  LDS R64, [R0+0x2940] ;  /* 0x0029400000407984 */ /* 0x000ee20000000800 */
[C---:B----4-:R-:W-:Y:S01]  /*61a0*/  FFMA R15, R55.reuse, R4, R48 ;  /* 0x00000004370f7223 */ /* 0x050fe20000000030 */
[----:B------:R-:W-:Y:S02]  /*61b0*/  FFMA R48, R56, R43, R42 ;  /* 0x0000002b38307223 */ /* 0x000fe4000000002a */
[----:B------:R-:W4:Y:S01]  /*61c0*/  LDS R65, [R0+0x2980] ;  /* 0x0029800000417984 */ /* 0x000f220000000800 */
[----:B-----5:R-:W-:Y:S01]  /*61d0*/  FFMA R49, R52, R35, R13 ;  /* 0x0000002334317223 */ /* 0x020fe2000000000d */
[C---:B------:R-:W-:Y:S01]  /*61e0*/  FFMA R4, R66.reuse, R5, R15 ;  /* 0x0000000542047223 */ /* 0x040fe2000000000f */
[----:B------:R-:W-:Y:S01]  /*61f0*/  FFMA R53, R55, R16, R40 ;  /* 0x0000001037357223 */ /* 0x000fe20000000028 */
[----:B------:R-:W5:Y:S02]  /*6200*/  LDS.128 R12, [R2+0x3a90] ;  /* 0x003a9000020c7984 */ /* 0x000f640000000c00 */
[----:B------:R-:W-:Y:S01]  /*6210*/  FFMA R5, R57, R6, R4 ;  /* 0x0000000639057223 */ /* 0x000fe20000000004 */
[C---:B------:R-:W-:Y:S01]  /*6220*/  FFMA R33, R55.reuse, R8, R58 ;  /* 0x0000000837217223 */ /* 0x040fe2000000003a */
[----:B------:R-:W5:Y:S01]  /*6230*/  LDS R56, [R0+0x29c0] ;  /* 0x0029c00000387984 */ /* 0x000f620000000800 */
[----:B------:R-:W-:Y:S01]  /*6240*/  FFMA R8, R66, R17, R53 ;  /* 0x0000001142087223 */ /* 0x000fe20000000035 */
[----:B------:R-:W-:Y:S01]  /*6250*/  FFMA R54, R52, R7, R5 ;  /* 0x0000000734367223 */ /* 0x000fe20000000005 */
[C---:B------:R-:W-:Y:S01]  /*6260*/  FFMA R4, R66.reuse, R9, R33 ;  /* 0x0000000942047223 */ /* 0x040fe20000000021 */
[----:B------:R-:W5:Y:S01]  /*6270*/  LDS.128 R40, [R2+0x3c90] ;  /* 0x003c900002287984 */ /* 0x000f620000000c00 */
[----:B------:R-:W-:Y:S01]  /*6280*/  FFMA R44, R55, R44, R51 ;  /* 0x0000002c372c7223 */ /* 0x000fe20000000033 */
        /* <DEDUP_REMOVED lines=9> */
[----:B------:R-:W-:Y:S01]  /*6320*/  FFMA R28, R52, R19, R17 ;  /* 0x00000013341c7223 */ /* 0x000fe20000000011 */
[C---:B------:R-:W-:Y:S01]  /*6330*/  FFMA R25, R57.reuse, R26, R16 ;  /* 0x0000001a39197223 */ /* 0x040fe20000000010 */
[----:B------:R-:W5:Y:S01]  /*6340*/  LDS.128 R8, [R2+0x3e90] ;  /* 0x003e900002087984 */ /* 0x000f620000000c00 */
[----:B------:R-:W-:Y:S01]  /*6350*/  FFMA R46, R57, R46, R45 ;  /* 0x0000002e392e7223 */ /* 0x000fe2000000002d */
[----:B-1----:R-:W-:Y:S01]  /*6360*/  FFMA R36, R59, R36, R54 ;  /* 0x000000243b247223 */ /* 0x002fe20000000036 */
[----:B------:R-:W-:Y:S01]  /*6370*/  FFMA R66, R66, R29, R55 ;  /* 0x0000001d42427223 */ /* 0x000fe20000000037 */
[----:B------:R-:W-:Y:S01]  /*6380*/  LDS R63, [R0+0x2a00] ;  /* 0x002a0000003f7984 */ /* 0x000fe20000000800 */
[----:B------:R-:W-:Y:S01]  /*6390*/  FFMA R51, R52, R47, R46 ;  /* 0x0000002f34337223 */ /* 0x000fe2000000002e */
[----:B--2---:R-:W-:Y:S01]  /*63a0*/  FFMA R20, R20, R59, R49 ;  /* 0x0000003b14147223 */ /* 0x004fe20000000031 */
[----:B------:R-:W-:Y:S01]  /*63b0*/  FFMA R30, R57, R30, R66 ;  /* 0x0000001e391e7223 */ /* 0x000fe20000000042 */
[----:B------:R-:W1:Y:S01]  /*63c0*/  LDS.128 R16, [R2+0x38a0] ;  /* 0x0038a00002107984 */ /* 0x000e620000000c00 */
[C---:B---3--:R-:W-:Y:S01]  /*63d0*/  FFMA R37, R64.reuse, R37, R36 ;  /* 0x0000002540257223 */ /* 0x048fe20000000024 */
[----:B------:R-:W-:-:S02]  /*63e0*/  FFMA R21, R64, R21, R20 ;  /* 0x0000001540157223 */ /* 0x000fc40000000014 */
[----:B------:R-:W2:Y:S01]  /*63f0*/  LDS R62, [R0+0x2a40] ;  /* 0x002a4000003e7984 */ /* 0x000ea20000000800 */
[C---:B------:R-:W-:Y:S01]  /*6400*/  FFMA R20, R52.reuse, R27, R25 ;  /* 0x0000001b34147223 */ /* 0x040fe20000000019 */
[C---:B----4-:R-:W-:Y:S01]  /*6410*/  FFMA R38, R65.reuse, R38, R37 ;  /* 0x0000002641267223 */ /* 0x050fe20000000025 */
[----:B------:R-:W-:Y:S01]  /*6420*/  FFMA R30, R52, R31, R30 ;  /* 0x0000001f341e7223 */ /* 0x000fe2000000001e */
[----:B------:R-:W3:Y:S01]  /*6430*/  LDS.128 R44, [R2+0x39a0] ;  /* 0x0039a000022c7984 */ /* 0x000ee20000000c00 */
[----:B------:R-:W-:Y:S01]  /*6440*/  FFMA R21, R65, R22, R21 ;  /* 0x0000001641157223 */ /* 0x000fe20000000015 */
[----:B-----5:R-:W-:Y:S02]  /*6450*/  FFMA R31, R59, R12, R50 ;  /* 0x0000000c3b1f7223 */ /* 0x020fe40000000032 */
[----:B------:R-:W4:Y:S01]  /*6460*/  LDS R61, [R0+0x2a80] ;  /* 0x002a8000003d7984 */ /* 0x000f220000000800 */
[----:B------:R-:W-:-:S03]  /*6470*/  FFMA R58, R56, R39, R38 ;  /* 0x00000027383a7223 */ /* 0x000fc60000000026 */
[----:B------:R-:W5:Y:S01]  /*6480*/  LDS.128 R24, [R2+0x3aa0] ;  /* 0x003aa00002187984 */ /* 0x000f620000000c00 */
[----:B------:R-:W-:Y:S01]  /*6490*/  FFMA R12, R64, R13, R31 ;  /* 0x0000000d400c7223 */ /* 0x000fe2000000001f */
[----:B------:R-:W-:Y:S01]  /*64a0*/  FFMA R29, R56, R23, R21 ;  /* 0x00000017381d7223 */ /* 0x000fe20000000015 */
[C---:B------:R-:W-:Y:S01]  /*64b0*/  FFMA R40, R59.reuse, R40, R51 ;  /* 0x000000283b287223 */ /* 0x040fe20000000033 */
[----:B------:R-:W5:Y:S01]  /*64c0*/  LDS R60, [R0+0x2ac0] ;  /* 0x002ac000003c7984 */ /* 0x000f620000000800 */
[----:B------:R-:W-:-:S03]  /*64d0*/  FFMA R13, R59, R32, R28 ;  /* 0x000000203b0d7223 */ /* 0x000fc6000000001c */
[----:B------:R-:W5:Y:S01]  /*64e0*/  LDS.128 R52, [R2+0x3ba0] ;  /* 0x003ba00002347984 */ /* 0x000f620000000c00 */
[C---:B------:R-:W-:Y:S01]  /*64f0*/  FFMA R41, R64.reuse, R41, R40 ;  /* 0x0000002940297223 */ /* 0x040fe20000000028 */
[----:B------:R-:W-:Y:S02]  /*6500*/  FFMA R21, R59, R4, R20 ;  /* 0x000000043b157223 */ /* 0x000fe40000000014 */
        /* <DEDUP_REMOVED lines=8> */
[----:B------:R-:W-:Y:S01]  /*6590*/  FFMA R32, R56, R15, R13 ;  /* 0x0000000f38207223 */ /* 0x000fe2000000000d */
[----:B------:R-:W-:Y:S01]  /*65a0*/  FFMA R6, R64, R9, R59 ;  /* 0x0000000940067223 */ /* 0x000fe2000000003b */
[----:B------:R-:W5:Y:S01]  /*65b0*/  LDS.128 R12, [R2+0x3ea0] ;  /* 0x003ea000020c7984 */ /* 0x000f620000000c00 */
[C---:B------:R-:W-:Y:S01]  /*65c0*/  FFMA R42, R65.reuse, R42, R41 ;  /* 0x0000002a412a7223 */ /* 0x040fe20000000029 */
[----:B-1----:R-:W-:Y:S01]  /*65d0*/  FFMA R5, R16, R63, R29 ;  /* 0x0000003f10057223 */ /* 0x002fe2000000001d */
[C---:B------:R-:W-:Y:S01]  /*65e0*/  FFMA R34, R56.reuse, R35, R34 ;  /* 0x0000002338227223 */ /* 0x040fe20000000022 */
[----:B------:R-:W-:Y:S01]  /*65f0*/  LDS R67, [R0+0x2b00] ;  /* 0x002b000000437984 */ /* 0x000fe20000000800 */
[----:B------:R-:W-:Y:S01]  /*6600*/  FFMA R68, R56, R43, R42 ;  /* 0x0000002b38447223 */ /* 0x000fe2000000002a */
[----:B--2---:R-:W-:Y:S01]  /*6610*/  FFMA R4, R62, R17, R5 ;  /* 0x000000113e047223 */ /* 0x004fe20000000005 */
[----:B------:R-:W-:Y:S01]  /*6620*/  FFMA R17, R56, R7, R33 ;  /* 0x0000000738117223 */ /* 0x000fe20000000021 */
[----:B------:R-:W1:Y:S01]  /*6630*/  LDS.128 R28, [R2+0x39b0] ;  /* 0x0039b000021c7984 */ /* 0x000e620000000c00 */
[----:B------:R-:W-:Y:S01]  /*6640*/  FFMA R33, R65, R10, R6 ;  /* 0x0000000a41217223 */ /* 0x000fe20000000006 */
[----:B---3--:R-:W-:-:S02]  /*6650*/  FFMA R44, R63, R44, R58 ;  /* 0x0000002c3f2c7223 */ /* 0x008fc4000000003a */
[----:B------:R-:W2:Y:S01]  /*6660*/  LDS.128 R20, [R2+0x38b0] ;  /* 0x0038b00002147984 */ /* 0x000ea20000000c00 */
[----:B------:R-:W-:Y:S01]  /*6670*/  FFMA R70, R56, R11, R33 ;  /* 0x0000000b38467223 */ /* 0x000fe20000000021 */
[----:B----4-:R-:W-:Y:S01]  /*6680*/  FFMA R9, R61, R18, R4 ;  /* 0x000000123d097223 */ /* 0x010fe20000000004 */
[----:B------:R-:W-:Y:S01]  /*6690*/  FFMA R45, R62, R45, R44 ;  /* 0x0000002d3e2d7223 */ /* 0x000fe2000000002c */
[----:B------:R-:W3:Y:S01]  /*66a0*/  LDS R64, [R0+0x2b40] ;  /* 0x002b400000407984 */ /* 0x000ee20000000800 */
[----:B-----5:R-:W-:Y:S02]  /*66b0*/  FFMA R11, R63, R24, R32 ;  /* 0x000000183f0b7223 */ /* 0x020fe40000000020 */
[----:B------:R-:W-:Y:S01]  /*66c0*/  FFMA R46, R61, R46, R45 ;  /* 0x0000002e3d2e7223 */ /* 0x000fe2000000002d */
[----:B------:R-:W4:Y:S01]  /*66d0*/  LDS.128 R4, [R2+0x3ab0] ;  /* 0x003ab00002047984 */ /* 0x000f220000000c00 */
[----:B------:R-:W-:Y:S01]  /*66e0*/  FFMA R33, R60, R19, R9 ;  /* 0x000000133c217223 */ /* 0x000fe20000000009 */
[----:B------:R-:W-:-:S02]  /*66f0*/  FFMA R8, R62, R25, R11 ;  /* 0x000000193e087223 */ /* 0x000fc4000000000b */
[----:B------:R-:W5:Y:S01]  /*6700*/  LDS R65, [R0+0x2b80] ;  /* 0x002b800000417984 */ /* 0x000f620000000800 */
[----:B------:R-:W-:Y:S01]  /*6710*/  FFMA R24, R60, R47, R46 ;  /* 0x0000002f3c187223 */ /* 0x000fe2000000002e */
[C---:B------:R-:W-:Y:S02]  /*6720*/  FFMA R9, R63.reuse, R52, R34 ;  /* 0x000000343f097223 */ /* 0x040fe40000000022 */
[----:B------:R-:W5:Y:S01]  /*6730*/  LDS R66, [R0+0x2bc0] ;  /* 0x002bc00000427984 */ /* 0x000f620000000800 */
[C---:B------:R-:W-:Y:S01]  /*6740*/  FFMA R48, R63.reuse, R48, R68 ;  /* 0x000000303f307223 */ /* 0x040fe20000000044 */
[----:B------:R-:W-:Y:S02]  /*6750*/  FFMA R16, R62, R53, R9 ;  /* 0x000000353e107223 */ /* 0x000fe40000000009 */
[----:B------:R-:W5:Y:S01]  /*6760*/  LDS.128 R40, [R2+0x3bb0] ;  /* 0x003bb00002287984 */ /* 0x000f620000000c00 */
[----:B------:R-:W-:Y:S01]  /*6770*/  FFMA R36, R63, R36, R17 ;  /* 0x000000243f247223 */ /* 0x000fe20000000011 */
[----:B------:R-:W-:-:S02]  /*6780*/  FFMA R17, R61, R26, R8 ;  /* 0x0000001a3d117223 */ /* 0x000fc40000000008 */
[----:B------:R-:W5:Y:S01]  /*6790*/  LDS.128 R44, [R2+0x3cb0] ;  /* 0x003cb000022c7984 */ /* 0x000f620000000c00 */
[C---:B------:R-:W-:Y:S01]  /*67a0*/  FFMA R49, R62.reuse, R49, R48 ;  /* 0x000000313e317223 */ /* 0x040fe20000000030 */
        /* <DEDUP_REMOVED lines=8> */
[C---:B------:R-:W-:Y:S01]  /*6830*/  FFMA R51, R60.reuse, R51, R18 ;  /* 0x000000333c337223 */ /* 0x040fe20000000012 */
[----:B------:R-:W-:Y:S01]  /*6840*/  FFMA R55, R60, R39, R38 ;  /* 0x000000273c377223 */ /* 0x000fe20000000026 */
[----:B------:R-:W-:Y:S01]  /*6850*/  LDS R49, [R0+0x2c00] ;  /* 0x002c000000317984 */ /* 0x000fe20000000800 */
[----:B------:R-:W-:Y:S01]  /*6860*/  FFMA R63, R63, R12, R70 ;  /* 0x0000000c3f3f7223 */ /* 0x000fe20000000046 */
[----:B-1----:R-:W-:-:S02]  /*6870*/  FFMA R24, R67, R28, R24 ;  /* 0x0000001c43187223 */ /* 0x002fc40000000018 */
[----:B------:R-:W1:Y:S01]  /*6880*/  LDS.128 R16, [R2+0x38c0] ;  /* 0x0038c00002107984 */ /* 0x000e620000000c00 */
[----:B--2---:R-:W-:Y:S01]  /*6890*/  FFMA R20, R20, R67, R33 ;  /* 0x0000004314147223 */ /* 0x004fe20000000021 */
[----:B------:R-:W-:Y:S02]  /*68a0*/  FFMA R62, R62, R13, R63 ;  /* 0x0000000d3e3e7223 */ /* 0x000fe4000000003f */
[----:B------:R-:W2:Y:S01]  /*68b0*/  LDS.128 R36, [R2+0x39c0] ;  /* 0x0039c00002247984 */ /* 0x000ea20000000c00 */
[C---:B---3--:R-:W-:Y:S01]  /*68c0*/  FFMA R21, R64.reuse, R21, R20 ;  /* 0x0000001540157223 */ /* 0x048fe20000000014 */
[----:B------:R-:W-:Y:S01]  /*68d0*/  FFMA R29, R64, R29, R24 ;  /* 0x0000001d401d7223 */ /* 0x000fe20000000018 */
[----:B------:R-:W-:Y:S01]  /*68e0*/  FFMA R61, R61, R14, R62 ;  /* 0x0000000e3d3d7223 */ /* 0x000fe2000000003e */
[----:B------:R-:W3:Y:S01]  /*68f0*/  LDS R54, [R0+0x2c40] ;  /* 0x002c400000367984 */ /* 0x000ee20000000800 */
[----:B----4-:R-:W-:Y:S02]  /*6900*/  FFMA R13, R67, R4, R26 ;  /* 0x00000004430d7223 */ /* 0x010fe4000000001a */
[----:B------:R-:W-:Y:S01]  /*6910*/  FFMA R60, R60, R15, R61 ;  /* 0x0000000f3c3c7223 */ /* 0x000fe2000000003d */
[----:B------:R-:W4:Y:S01]  /*6920*/  LDS R53, [R0+0x2c80] ;  /* 0x002c800000357984 */ /* 0x000f220000000800 */
[C---:B-----5:R-:W-:Y:S01]  /*6930*/  FFMA R22, R65.reuse, R22, R21 ;  /* 0x0000001641167223 */ /* 0x060fe20000000015 */
[C---:B------:R-:W-:Y:S01]  /*6940*/  FFMA R30, R65.reuse, R30, R29 ;  /* 0x0000001e411e7223 */ /* 0x040fe2000000001d */
[----:B------:R-:W-:Y:S01]  /*6950*/  FFMA R4, R64, R5, R13 ;  /* 0x0000000540047223 */ /* 0x000fe2000000000d */
[----:B------:R-:W5:Y:S01]  /*6960*/  LDS.128 R32, [R2+0x3ac0] ;  /* 0x003ac00002207984 */ /* 0x000f620000000c00 */
[C---:B------:R-:W-:Y:S01]  /*6970*/  FFMA R13, R66.reuse, R23, R22 ;  /* 0x00000017420d7223 */ /* 0x040fe20000000016 */
[----:B------:R-:W-:Y:S01]  /*6980*/  FFMA R48, R66, R31, R30 ;  /* 0x0000001f42307223 */ /* 0x000fe2000000001e */
[----:B------:R-:W-:Y:S01]  /*6990*/  FFMA R5, R65, R6, R4 ;  /* 0x0000000641057223 */ /* 0x000fe20000000004 */
[----:B------:R-:W5:Y:S01]  /*69a0*/  LDS.128 R24, [R2+0x3bc0] ;  /* 0x003bc00002187984 */ /* 0x000f620000000c00 */
[----:B------:R-:W-:-:S03]  /*69b0*/  FFMA R15, R67, R40, R50 ;  /* 0x00000028430f7223 */ /* 0x000fc60000000032 */
[----:B------:R-:W5:Y:S01]  /*69c0*/  LDS R52, [R0+0x2cc0] ;  /* 0x002cc00000347984 */ /* 0x000f620000000800 */
[C---:B------:R-:W-:Y:S01]  /*69d0*/  FFMA R44, R67.reuse, R44, R51 ;  /* 0x0000002c432c7223 */ /* 0x040fe20000000033 */
[----:B------:R-:W-:Y:S01]  /*69e0*/  FFMA R51, R66, R7, R5 ;  /* 0x0000000742337223 */ /* 0x000fe20000000005 */
[C---:B------:R-:W-:Y:S01]  /*69f0*/  FFMA R12, R64.reuse, R41, R15 ;  /* 0x00000029400c7223 */ /* 0x040fe2000000000f */
        /* <DEDUP_REMOVED lines=8> */
[----:B------:R-:W5:Y:S01]  /*6a80*/  LDS.128 R4, [R2+0x3ec0] ;  /* 0x003ec00002047984 */ /* 0x000f620000000c00 */
[----:B------:R-:W-:Y:S01]  /*6a90*/  FFMA R64, R64, R9, R67 ;  /* 0x0000000940407223 */ /* 0x000fe20000000043 */
[C---:B------:R-:W-:Y:S01]  /*6aa0*/  FFMA R58, R65.reuse, R58, R57 ;  /* 0x0000003a413a7223 */ /* 0x040fe20000000039 */
[----:B------:R-:W-:Y:S01]  /*6ab0*/  FFMA R50, R66, R43, R15 ;  /* 0x0000002b42327223 */ /* 0x000fe2000000000f */
[----:B-1----:R-:W-:Y:S01]  /*6ac0*/  FFMA R16, R16, R49, R13 ;  /* 0x0000003110107223 */ /* 0x002fe2000000000d */
[----:B------:R-:W-:Y:S01]  /*6ad0*/  FFMA R65, R65, R10, R64 ;  /* 0x0000000a41417223 */ /* 0x000fe20000000040 */
[C---:B------:R-:W-:Y:S01]  /*6ae0*/  FFMA R56, R66.reuse, R47, R46 ;  /* 0x0000002f42387223 */ /* 0x040fe2000000002e */
[C---:B------:R-:W-:Y:S01]  /*6af0*/  FFMA R59, R66.reuse, R59, R58 ;  /* 0x0000003b423b7223 */ /* 0x040fe2000000003a */
[----:B--2---:R-:W-:Y:S01]  /*6b00*/  FFMA R45, R49, R36, R48 ;  /* 0x00000024312d7223 */ /* 0x004fe20000000030 */
[----:B------:R-:W-:Y:S01]  /*6b10*/  FFMA R66, R66, R11, R65 ;  /* 0x0000000b42427223 */ /* 0x000fe20000000041 */
[----:B------:R-:W-:Y:S01]  /*6b20*/  LDS R61, [R0+0x2d00] ;  /* 0x002d0000003d7984 */ /* 0x000fe20000000800 */
[C---:B---3--:R-:W-:Y:S01]  /*6b30*/  FFMA R17, R54.reuse, R17, R16 ;  /* 0x0000001136117223 */ /* 0x048fe20000000010 */
[----:B------:R-:W-:-:S02]  /*6b40*/  FFMA R16, R54, R37, R45 ;  /* 0x0000002536107223 */ /* 0x000fc4000000002d */
[----:B------:R-:W1:Y:S01]  /*6b50*/  LDS.128 R8, [R2+0x3ad0] ;  /* 0x003ad00002087984 */ /* 0x000e620000000c00 */
[----:B----4-:R-:W-:-:S03]  /*6b60*/  FFMA R17, R53, R18, R17 ;  /* 0x0000001235117223 */ /* 0x010fc60000000011 */
[----:B------:R-:W2:Y:S01]  /*6b70*/  LDS.128 R12, [R2+0x38d0] ;  /* 0x0038d000020c7984 */ /* 0x000ea20000000c00 */
[----:B-----5:R-:W-:-:S03]  /*6b80*/  FFMA R32, R49, R32, R51 ;  /* 0x0000002031207223 */ /* 0x020fc60000000033 */
[----:B------:R-:W3:Y:S01]  /*6b90*/  LDS.128 R44, [R2+0x3bd0] ;  /* 0x003bd000022c7984 */ /* 0x000ee20000000c00 */
[----:B------:R-:W-:Y:S01]  /*6ba0*/  FFMA R37, R49, R24, R50 ;  /* 0x0000001831257223 */ /* 0x000fe20000000032 */
[----:B------:R-:W-:Y:S02]  /*6bb0*/  FFMA R33, R54, R33, R32 ;  /* 0x0000002136217223 */ /* 0x000fe40000000020 */
[----:B------:R-:W4:Y:S01]  /*6bc0*/  LDS R60, [R0+0x2d40] ;  /* 0x002d4000003c7984 */ /* 0x000f220000000800 */
[----:B------:R-:W-:Y:S01]  /*6bd0*/  FFMA R55, R52, R19, R17 ;  /* 0x0000001334377223 */ /* 0x000fe20000000011 */
[C---:B------:R-:W-:Y:S02]  /*6be0*/  FFMA R17, R53.reuse, R38, R16 ;  /* 0x0000002635117223 */ /* 0x040fe40000000010 */
[----:B------:R-:W5:Y:S01]  /*6bf0*/  LDS.128 R40, [R2+0x39d0] ;  /* 0x0039d00002287984 */ /* 0x000f620000000c00 */
[----:B------:R-:W-:Y:S01]  /*6c00*/  FFMA R16, R54, R25, R37 ;  /* 0x0000001936107223 */ /* 0x000fe20000000025 */
[C---:B------:R-:W-:Y:S01]  /*6c10*/  FFMA R34, R53.reuse, R34, R33 ;  /* 0x0000002235227223 */ /* 0x040fe20000000021 */
[C---:B------:R-:W-:Y:S01]  /*6c20*/  FFMA R24, R52.reuse, R39, R17 ;  /* 0x0000002734187223 */ /* 0x040fe20000000011 */
[----:B------:R-:W5:Y:S01]  /*6c30*/  LDS R63, [R0+0x2d80] ;  /* 0x002d8000003f7984 */ /* 0x000f620000000800 */
[----:B------:R-:W-:Y:S01]  /*6c40*/  FFMA R25, R53, R26, R16 ;  /* 0x0000001a35197223 */ /* 0x000fe20000000010 */
[C---:B------:R-:W-:Y:S01]  /*6c50*/  FFMA R51, R49.reuse, R28, R56 ;  /* 0x0000001c31337223 */ /* 0x040fe20000000038 */
[C---:B------:R-:W-:Y:S01]  /*6c60*/  FFMA R26, R49.reuse, R20, R59 ;  /* 0x00000014311a7223 */ /* 0x040fe2000000003b */
        /* <DEDUP_REMOVED lines=13> */
[----:B------:R-:W-:Y:S01]  /*6d40*/  FFMA R53, R53, R6, R54 ;  /* 0x0000000635357223 */ /* 0x000fe20000000036 */
[----:B------:R-:W-:-:S02]  /*6d50*/  FFMA R4, R52, R27, R25 ;  /* 0x0000001b34047223 */ /* 0x000fc40000000019 */
[----:B------:R-:W-:Y:S01]  /*6d60*/  LDS R57, [R0+0x2e00] ;  /* 0x002e000000397984 */ /* 0x000fe20000000800 */
[----:B-1----:R-:W-:Y:S01]  /*6d70*/  FFMA R8, R61, R8, R65 ;  /* 0x000000083d087223 */ /* 0x002fe20000000041 */
[----:B------:R-:W-:Y:S02]  /*6d80*/  FFMA R65, R52, R7, R53 ;  /* 0x0000000734417223 */ /* 0x000fe40000000035 */
[----:B------:R-:W1:Y:S01]  /*6d90*/  LDS.128 R48, [R2+0x38e0] ;  /* 0x0038e00002307984 */ /* 0x000e620000000c00 */
[----:B--2---:R-:W-:-:S03]  /*6da0*/  FFMA R12, R12, R61, R55 ;  /* 0x0000003d0c0c7223 */ /* 0x004fc60000000037 */
[----:B------:R-:W2:Y:S01]  /*6db0*/  LDS R58, [R0+0x2e40] ;  /* 0x002e4000003a7984 */ /* 0x000ea20000000800 */
[----:B---3--:R-:W-:-:S03]  /*6dc0*/  FFMA R5, R61, R44, R4 ;  /* 0x0000002c3d057223 */ /* 0x008fc60000000004 */
[----:B------:R-:W3:Y:S01]  /*6dd0*/  LDS.128 R20, [R2+0x39e0] ;  /* 0x0039e00002147984 */ /* 0x000ee20000000c00 */
[C---:B----4-:R-:W-:Y:S01]  /*6de0*/  FFMA R5, R60.reuse, R45, R5 ;  /* 0x0000002d3c057223 */ /* 0x050fe20000000005 */
[C---:B------:R-:W-:Y:S01]  /*6df0*/  FFMA R9, R60.reuse, R9, R8 ;  /* 0x000000093c097223 */ /* 0x040fe20000000008 */
[----:B------:R-:W-:Y:S01]  /*6e00*/  FFMA R13, R60, R13, R12 ;  /* 0x0000000d3c0d7223 */ /* 0x000fe2000000000c */
[----:B------:R-:W4:Y:S01]  /*6e10*/  LDS R59, [R0+0x2e80] ;  /* 0x002e8000003b7984 */ /* 0x000f220000000800 */
[----:B-----5:R-:W-:-:S03]  /*6e20*/  FFMA R40, R61, R40, R24 ;  /* 0x000000283d287223 */ /* 0x020fc60000000018 */
[----:B------:R-:W5:Y:S01]  /*6e30*/  LDS.128 R52, [R2+0x3be0] ;  /* 0x003be00002347984 */ /* 0x000f620000000c00 */
[C---:B------:R-:W-:Y:S01]  /*6e40*/  FFMA R46, R63.reuse, R46, R5 ;  /* 0x0000002e3f2e7223 */ /* 0x040fe20000000005 */
[----:B------:R-:W-:Y:S01]  /*6e50*/  FFMA R41, R60, R41, R40 ;  /* 0x000000293c297223 */ /* 0x000fe20000000028 */
[C---:B------:R-:W-:Y:S01]  /*6e60*/  FFMA R10, R63.reuse, R10, R9 ;  /* 0x0000000a3f0a7223 */ /* 0x040fe20000000009 */
[----:B------:R-:W5:Y:S01]  /*6e70*/  LDS R56, [R0+0x2ec0] ;  /* 0x002ec00000387984 */ /* 0x000f620000000800 */
[C---:B------:R-:W-:Y:S01]  /*6e80*/  FFMA R14, R63.reuse, R14, R13 ;  /* 0x0000000e3f0e7223 */ /* 0x040fe2000000000d */
[----:B------:R-:W-:Y:S01]  /*6e90*/  FFMA R42, R63, R42, R41 ;  /* 0x0000002a3f2a7223 */ /* 0x000fe20000000029 */
[C---:B------:R-:W-:Y:S01]  /*6ea0*/  FFMA R8, R61.reuse, R16, R65 ;  /* 0x000000103d087223 */ /* 0x040fe20000000041 */
[----:B------:R-:W5:Y:S01]  /*6eb0*/  LDS.128 R28, [R2+0x3ce0] ;  /* 0x003ce000021c7984 */ /* 0x000f620000000c00 */
[C---:B------:R-:W-:Y:S01]  /*6ec0*/  FFMA R41, R62.reuse, R11, R10 ;  /* 0x0000000b3e297223 */ /* 0x040fe2000000000a */
[C---:B------:R-:W-:Y:S01]  /*6ed0*/  FFMA R42, R62.reuse, R43, R42 ;  /* 0x0000002b3e2a7223 */ /* 0x040fe2000000002a */
[----:B------:R-:W-:Y:S01]  /*6ee0*/  FFMA R9, R62, R15, R14 ;  /* 0x0000000f3e097223 */ /* 0x000fe2000000000e */
[----:B------:R-:W5:Y:S01]  /*6ef0*/  LDS.128 R24, [R2+0x3ae0] ;  /* 0x003ae00002187984 */ /* 0x000f620000000c00 */
[C---:B------:R-:W-:Y:S01]  /*6f00*/  FFMA R11, R61.reuse, R36, R64 ;  /* 0x000000243d0b7223 */ /* 0x040fe20000000040 */
[----:B------:R-:W-:Y:S01]  /*6f10*/  FFMA R43, R60, R17, R8 ;  /* 0x000000113c2b7223 */ /* 0x000fe20000000008 */
[----:B------:R-:W-:Y:S01]  /*6f20*/  FFMA R46, R62, R47, R46 ;  /* 0x0000002f3e2e7223 */ /* 0x000fe2000000002e */
[----:B------:R-:W5:Y:S01]  /*6f30*/  LDS.128 R4, [R2+0x3de0] ;  /* 0x003de00002047984 */ /* 0x000f620000000c00 */
[----:B------:R-:W-:Y:S01]  /*6f40*/  FFMA R32, R61, R32, R67 ;  /* 0x000000203d207223 */ /* 0x000fe20000000043 */
[----:B------:R-:W-:-:S02]  /*6f50*/  FFMA R16, R60, R37, R11 ;  /* 0x000000253c107223 */ /* 0x000fc4000000000b */
[----:B------:R-:W5:Y:S01]  /*6f60*/  LDS.128 R12, [R2+0x3ee0] ;  /* 0x003ee000020c7984 */ /* 0x000f620000000c00 */
[----:B------:R-:W-:Y:S01]  /*6f70*/  FFMA R37, R60, R33, R32 ;  /* 0x000000213c257223 */ /* 0x000fe20000000020 */
[C---:B------:R-:W-:Y:S01]  /*6f80*/  FFMA R32, R63.reuse, R18, R43 ;  /* 0x000000123f207223 */ /* 0x040fe2000000002b */
[C---:B------:R-:W-:Y:S01]  /*6f90*/  FFMA R33, R63.reuse, R38, R16 ;  /* 0x000000263f217223 */ /* 0x040fe20000000010 */
[----:B-1----:R-:W-:Y:S01]  /*6fa0*/  FFMA R17, R48, R57, R9 ;  /* 0x0000003930117223 */ /* 0x002fe20000000009 */
[----:B------:R-:W-:Y:S01]  /*6fb0*/  FFMA R34, R63, R34, R37 ;  /* 0x000000223f227223 */ /* 0x000fe20000000025 */
[C---:B------:R-:W-:Y:S01]  /*6fc0*/  FFMA R64, R62.reuse, R19, R32 ;  /* 0x000000133e407223 */ /* 0x040fe20000000020 */
[----:B------:R-:W-:Y:S01]  /*6fd0*/  FFMA R18, R62, R39, R33 ;  /* 0x000000273e127223 */ /* 0x000fe20000000021 */
[----:B--2---:R-:W-:Y:S01]  /*6fe0*/  FFMA R16, R58, R49, R17 ;  /* 0x000000313a107223 */ /* 0x004fe20000000011 */
[----:B------:R-:W-:Y:S01]  /*6ff0*/  FFMA R40, R62, R35, R34 ;  /* 0x000000233e287223 */ /* 0x000fe20000000022 */
[----:B------:R-:W-:Y:S01]  /*7000*/  LDS R61, [R0+0x2f00] ;  /* 0x002f0000003d7984 */ /* 0x000fe20000000800 */
[----:B---3--:R-:W-:-:S03]  /*7010*/  FFMA R19, R57, R20, R42 ;  /* 0x0000001439137223 */ /* 0x008fc6000000002a */
[----:B------:R-:W1:Y:S01]  /*7020*/  LDS.128 R8, [R2+0x38f0] ;  /* 0x0038f00002087984 */ /* 0x000e620000000c00 */
[----:B----4-:R-:W-:Y:S01]  /*7030*/  FFMA R17, R59, R50, R16 ;  /* 0x000000323b117223 */ /* 0x010fe20000000010 */
[----:B------:R-:W-:Y:S02]  /*7040*/  FFMA R16, R58, R21, R19 ;  /* 0x000000153a107223 */ /* 0x000fe40000000013 */
[----:B------:R-:W2:Y:S01]  /*7050*/  LDS R60, [R0+0x2f40] ;  /* 0x002f4000003c7984 */ /* 0x000ea20000000800 */
[----:B-----5:R-:W-:-:S03]  /*7060*/  FFMA R19, R57, R52, R46 ;  /* 0x0000003439137223 */ /* 0x020fc6000000002e */
[----:B------:R-:W-:Y:S01]  /*7070*/  LDS R63, [R0+0x2f80] ;  /* 0x002f8000003f7984 */ /* 0x000fe20000000800 */
[----:B------:R-:W-:Y:S01]  /*7080*/  FFMA R51, R56, R51, R17 ;  /* 0x0000003338337223 */ /* 0x000fe20000000011 */
[----:B------:R-:W-:Y:S01]  /*7090*/  FFMA R17, R59, R22, R16 ;  /* 0x000000163b117223 */ /* 0x000fe20000000010 */
[----:B------:R-:W-:Y:S01]  /*70a0*/  FFMA R16, R58, R53, R19 ;  /* 0x000000353a107223 */ /* 0x000fe20000000013 */
[----:B------:R-:W3:Y:S01]  /*70b0*/  LDS.128 R32, [R2+0x39f0] ;  /* 0x0039f00002207984 */ /* 0x000ee20000000c00 */
[----:B------:R-:W-:Y:S01]  /*70c0*/  FFMA R19, R57, R28, R18 ;  /* 0x0000001c39137223 */ /* 0x000fe20000000012 */
[----:B------:R-:W-:Y:S01]  /*70d0*/  FFMA R48, R56, R23, R17 ;  /* 0x0000001738307223 */ /* 0x000fe20000000011 */
[----:B------:R-:W-:Y:S01]  /*70e0*/  FFMA R17, R59, R54, R16 ;  /* 0x000000363b117223 */ /* 0x000fe20000000010 */
[----:B------:R-:W4:Y:S01]  /*70f0*/  LDS.128 R36, [R2+0x3af0] ;  /* 0x003af00002247984 */ /* 0x000f220000000c00 */
[----:B------:R-:W-:Y:S01]  /*7100*/  FFMA R24, R57, R24, R41 ;  /* 0x0000001839187223 */ /* 0x000fe20000000029 */
[----:B------:R-:W-:-:S02]  /*7110*/  FFMA R16, R58, R29, R19 ;  /* 0x0000001d3a107223 */ /* 0x000fc40000000013 */
[----:B------:R-:W5:Y:S01]  /*7120*/  LDS R62, [R0+0x2fc0] ;  /* 0x002fc000003e7984 */ /* 0x000f620000000800 */
[----:B------:R-:W-:Y:S01]  /*7130*/  FFMA R25, R58, R25, R24 ;  /* 0x000000193a197223 */ /* 0x000fe20000000018 */
[----:B------:R-:W-:Y:S01]  /*7140*/  FFMA R19, R57, R4, R40 ;  /* 0x0000000439137223 */ /* 0x000fe20000000028 */
        /* <DEDUP_REMOVED lines=11> */
[----:B------:R-:W-:-:S02]  /*7200*/  FFMA R5, R59, R6, R24 ;  /* 0x000000063b057223 */ /* 0x000fc40000000018 */
[----:B------:R-:W5:Y:S01]  /*7210*/  LDS.128 R20, [R2+0x3ef0] ;  /* 0x003ef00002147984 */ /* 0x000f620000000c00 */
[----:B------:R-:W-:-:S04]  /*7220*/  DEPBAR.LE SB0, 0x0 ;  /* 0x000080000000791a */ /* 0x000fc80000000000 */
[----:B------:R-:W-:Y:S01]  /*7230*/  BAR.SYNC.DEFER_BLOCKING 0x0 ;  /* 0x0000000000007b1d */ /* 0x000fe20000010000 */
[----:B------:R-:W-:Y:S01]  /*7240*/  FFMA R14, R59, R14, R58 ;  /* 0x0000000e3b0e7223 */ /* 0x000fe2000000003a */
[----:B------:R-:W-:Y:S01]  /*7250*/  FFMA R58, R56, R7, R5 ;  /* 0x00000007383a7223 */ /* 0x000fe20000000005 */
[----:B-1----:R-:W-:Y:S02]  /*7260*/  FFMA R8, R8, R61, R51 ;  /* 0x0000003d08087223 */ /* 0x002fe40000000033 */
[----:B------:R-:W-:Y:S02]  /*7270*/  FFMA R59, R56, R15, R14 ;  /* 0x0000000f383b7223 */ /* 0x000fe4000000000e */
[----:B--2---:R-:W-:Y:S01]  /*7280*/  FFMA R9, R60, R9, R8 ;  /* 0x000000093c097223 */ /* 0x004fe20000000008 */
[----:B---3--:R-:W-:-:S03]  /*7290*/  FFMA R5, R61, R32, R48 ;  /* 0x000000203d057223 */ /* 0x008fc60000000030 */
[----:B------:R-:W-:Y:S01]  /*72a0*/  FFMA R10, R63, R10, R9 ;  /* 0x0000000a3f0a7223 */ /* 0x000fe20000000009 */
[----:B----4-:R-:W-:Y:S01]  /*72b0*/  FFMA R36, R61, R36, R49 ;  /* 0x000000243d247223 */ /* 0x010fe20000000031 */
[----:B------:R-:W-:-:S03]  /*72c0*/  FFMA R32, R60, R33, R5 ;  /* 0x000000213c207223 */ /* 0x000fc60000000005 */
[----:B------:R-:W-:Y:S01]  /*72d0*/  FFMA R37, R60, R37, R36 ;  /* 0x000000253c257223 */ /* 0x000fe20000000024 */
[----:B------:R-:W-:Y:S01]  /*72e0*/  FFMA R33, R63, R34, R32 ;  /* 0x000000223f217223 */ /* 0x000fe20000000020 */
[----:B-----5:R-:W-:Y:S01]  /*72f0*/  FFMA R55, R62, R11, R10 ;  /* 0x0000000b3e377223 */ /* 0x020fe2000000000a */
[----:B------:R-:W-:Y:S01]  /*7300*/  FFMA R49, R61, R44, R4 ;  /* 0x0000002c3d317223 */ /* 0x000fe20000000004 */
[----:B------:R-:W-:Y:S01]  /*7310*/  LDS R64, [R0] ;  /* 0x0000000000407984 */ /* 0x000fe20000000800 */
[----:B------:R-:W-:Y:S02]  /*7320*/  FFMA R38, R63, R38, R37 ;  /* 0x000000263f267223 */ /* 0x000fe40000000025 */
[----:B------:R-:W-:Y:S01]  /*7330*/  FFMA R32, R60, R45, R49 ;  /* 0x0000002d3c207223 */ /* 0x000fe20000000031 */
[----:B------:R-:W1:Y:S01]  /*7340*/  LDS.128 R28, [R2] ;  /* 0x00000000021c7984 */ /* 0x000e620000000c00 */
[----:B------:R-:W-:Y:S01]  /*7350*/  FFMA R37, R61, R40, R54 ;  /* 0x000000283d257223 */ /* 0x000fe20000000036 */
[----:B------:R-:W-:Y:S01]  /*7360*/  FFMA R45, R62, R35, R33 ;  /* 0x000000233e2d7223 */ /* 0x000fe20000000021 */
[----:B------:R-:W-:Y:S01]  /*7370*/  FFMA R33, R63, R46, R32 ;  /* 0x0000002e3f217223 */ /* 0x000fe20000000020 */
[----:B------:R-:W2:Y:S01]  /*7380*/  LDS R52, [R0+0x40] ;  /* 0x0000400000347984 */ /* 0x000ea20000000800 */
[----:B------:R-:W-:Y:S01]  /*7390*/  FFMA R32, R60, R41, R37 ;  /* 0x000000293c207223 */ /* 0x000fe20000000025 */
[C---:B------:R-:W-:Y:S01]  /*73a0*/  FFMA R35, R61.reuse, R16, R58 ;  /* 0x000000103d237223 */ /* 0x040fe2000000003a */
[----:B------:R-:W-:Y:S01]  /*73b0*/  FFMA R57, R62, R39, R38 ;  /* 0x000000273e397223 */ /* 0x000fe20000000026 */
[----:B------:R-:W3:Y:S01]  /*73c0*/  LDS.128 R24, [R2+0x100] ;  /* 0x0001000002187984 */ /* 0x000ee20000000c00 */
[----:B------:R-:W-:Y:S01]  /*73d0*/  FFMA R20, R61, R20, R59 ;  /* 0x000000143d147223 */ /* 0x000fe2000000003b */
[C---:B------:R-:W-:Y:S01]  /*73e0*/  FFMA R41, R63.reuse, R42, R32 ;  /* 0x0000002a3f297223 */ /* 0x040fe20000000020 */
[----:B------:R-:W-:Y:S01]  /*73f0*/  FFMA R16, R60, R17, R35 ;  /* 0x000000113c107223 */ /* 0x000fe20000000023 */
[----:B------:R-:W4:Y:S01]  /*7400*/  LDS R53, [R0+0x80] ;  /* 0x0000800000357984 */ /* 0x000f220000000800 */
[C---:B------:R-:W-:Y:S01]  /*7410*/  FFMA R59, R62.reuse, R47, R33 ;  /* 0x0000002f3e3b7223 */ /* 0x040fe20000000021 */
[----:B------:R-:W-:Y:S01]  /*7420*/  FFMA R61, R62, R43, R41 ;  /* 0x0000002b3e3d7223 */ /* 0x000fe20000000029 */
[----:B------:R-:W-:Y:S01]  /*7430*/  FFMA R17, R63, R18, R16 ;  /* 0x000000123f117223 */ /* 0x000fe20000000010 */
[----:B------:R-:W5:Y:S01]  /*7440*/  LDS R56, [R0+0xc0] ;  /* 0x0000c00000387984 */ /* 0x000f620000000800 */
[----:B------:R-:W-:-:S03]  /*7450*/  FFMA R21, R60, R21, R20 ;  /* 0x000000153c157223 */ /* 0x000fc60000000014 */
[----:B------:R-:W5:Y:S01]  /*7460*/  LDS.128 R48, [R2+0x500] ;  /* 0x0005000002307984 */ /* 0x000f620000000c00 */
[----:B------:R-:W-:-:S03]  /*7470*/  FFMA R22, R63, R22, R21 ;  /* 0x000000163f167223 */ /* 0x000fc60000000015 */
[----:B------:R-:W5:Y:S01]  /*7480*/  LDS.128 R12, [R2+0x200] ;  /* 0x00020000020c7984 */ /* 0x000f620000000c00 */
[----:B------:R-:W-:-:S03]  /*7490*/  FFMA R63, R62, R23, R22 ;  /* 0x000000173e3f7223 */ /* 0x000fc60000000016 */
[----:B------:R-:W5:Y:S04]  /*74a0*/  LDS.128 R4, [R2+0x400] ;  /* 0x0004000002047984 */ /* 0x000f680000000c00 */
[----:B------:R-:W5:Y:S04]  /*74b0*/  LDS.128 R8, [R2+0x300] ;  /* 0x0003000002087984 */ /* 0x000f680000000c00 */
[----:B------:R-:W5:Y:S01]  /*74c0*/  LDS.128 R36, [R2+0x600] ;  /* 0x0006000002247984 */ /* 0x000f620000000c00 */
[----:B-1----:R-:W-:-:S03]  /*74d0*/  FFMA R55, R28, R64, R55 ;  /* 0x000000401c377223 */ /* 0x002fc60000000037 */
[----:B------:R-:W-:Y:S01]  /*74e0*/  LDS R47, [R0+0x100] ;  /* 0x00010000002f7984 */ /* 0x000fe20000000800 */
[----:B--2---:R-:W-:-:S03]  /*74f0*/  FFMA R16, R52, R29, R55 ;  /* 0x0000001d34107223 */ /* 0x004fc60000000037 */
[----:B------:R-:W1:Y:S01]  /*7500*/  LDS.128 R32, [R2+0x10] ;  /* 0x0000100002207984 */ /* 0x000e620000000c00 */
[----:B------:R-:W-:Y:S01]  /*7510*/  FFMA R55, R62, R19, R17 ;  /* 0x000000133e377223 */ /* 0x000fe20000000011 */
[----:B---3--:R-:W-:Y:S02]  /*7520*/  FFMA R24, R64, R24, R45 ;  /* 0x0000001840187223 */ /* 0x008fe4000000002d */
[----:B------:R-:W2:Y:S01]  /*7530*/  LDS R44, [R0+0x140] ;  /* 0x00014000002c7984 */ /* 0x000ea20000000800 */
[----:B----4-:R-:W-:-:S03]  /*7540*/  FFMA R16, R53, R30, R16 ;  /* 0x0000001e35107223 */ /* 0x010fc60000000010 */
[----:B------:R-:W3:Y:S01]  /*7550*/  LDS.128 R40, [R2+0x110] ;  /* 0x0001100002287984 */ /* 0x000ee20000000c00 */
[----:B------:R-:W-:Y:S01]  /*7560*/  FFMA R25, R52, R25, R24 ;  /* 0x0000001934197223 */ /* 0x000fe20000000018 */
[----:B-----5:R-:W-:Y:S02]  /*7570*/  FFMA R65, R56, R31, R16 ;  /* 0x0000001f38417223 */ /* 0x020fe40000000010 */
[----:B------:R-:W4:Y:S01]  /*7580*/  LDS R45, [R0+0x180] ;  /* 0x00018000002d7984 */ /* 0x000f220000000800 */
[----:B------:R-:W-:Y:S01]  /*7590*/  FFMA R26, R53, R26, R25 ;  /* 0x0000001a351a7223 */ /* 0x000fe20000000019 */
[----:B------:R-:W-:Y:S02]  /*75a0*/  FFMA R48, R64, R48, R55 ;  /* 0x0000003040307223 */ /* 0x000fe40000000037 */
[----:B------:R-:W5:Y:S01]  /*75b0*/  LDS.128 R16, [R2+0x210] ;  /* 0x0002100002107984 */ /* 0x000f620000000c00 */
[----:B------:R-:W-:Y:S01]  /*75c0*/  FFMA R54, R56, R27, R26 ;  /* 0x0000001b38367223 */ /* 0x000fe2000000001a */
[----:B------:R-:W-:-:S02]  /*75d0*/  FFMA R57, R64, R12, R57 ;  /* 0x0000000c40397223 */ /* 0x000fc40000000039 */
[----:B------:R-:W5:Y:S01]  /*75e0*/  LDS.128 R20, [R2+0x310] ;  /* 0x0003100002147984 */ /* 0x000f620000000c00 */
[----:B------:R-:W-:Y:S01]  /*75f0*/  FFMA R49, R52, R49, R48 ;  /* 0x0000003134317223 */ /* 0x000fe20000000030 */
[----:B------:R-:W-:Y:S02]  /*7600*/  FFMA R12, R64, R4, R61 ;  /* 0x00000004400c7223 */ /* 0x000fe4000000003d */
[----:B------:R-:W5:Y:S01]  /*7610*/  LDS R46, [R0+0x1c0] ;  /* 0x0001c000002e7984 */ /* 0x000f620000000800 */
[C---:B------:R-:W-:Y:S01]  /*7620*/  FFMA R4, R52.reuse, R13, R57 ;  /* 0x0000000d34047223 */ /* 0x040fe20000000039 */
        /* <DEDUP_REMOVED lines=9> */
[----:B------:R-:W-:Y:S01]  /*76c0*/  FFMA R9, R52, R9, R8 ;  /* 0x0000000934097223 */ /* 0x000fe20000000008 */
        /* <DEDUP_REMOVED lines=8> */
[----:B--2---:R-:W-:Y:S01]  /*7750*/  FFMA R32, R44, R33, R65 ;  /* 0x000000212c207223 */ /* 0x004fe20000000041 */
[C---:B------:R-:W-:Y:S01]  /*7760*/  FFMA R49, R56.reuse, R11, R10 ;  /* 0x0000000b38317223 */ /* 0x040fe2000000000a */
[----:B------:R-:W-:Y:S01]  /*7770*/  FFMA R66, R56, R39, R53 ;  /* 0x0000002738427223 */ /* 0x000fe20000000035 */
[----:B------:R-:W1:Y:S01]  /*7780*/  LDS.128 R8, [R2+0x120] ;  /* 0x0001200002087984 */ /* 0x000e620000000c00 */
[----:B---3--:R-:W-:-:S03]  /*7790*/  FFMA R37, R47, R40, R54 ;  /* 0x000000282f257223 */ /* 0x008fc60000000036 */
[----:B------:R-:W2:Y:S01]  /*77a0*/  LDS R62, [R0+0x240] ;  /* 0x00024000003e7984 */ /* 0x000ea20000000800 */
[----:B----4-:R-:W-:Y:S01]  /*77b0*/  FFMA R33, R45, R34, R32 ;  /* 0x000000222d217223 */ /* 0x010fe20000000020 */
[----:B------:R-:W-:Y:S02]  /*77c0*/  FFMA R32, R44, R41, R37 ;  /* 0x000000292c207223 */ /* 0x000fe40000000025 */
[----:B------:R-:W3:Y:S01]  /*77d0*/  LDS.128 R36, [R2+0x220] ;  /* 0x0002200002247984 */ /* 0x000ee20000000c00 */
[----:B-----5:R-:W-:-:S03]  /*77e0*/  FFMA R41, R47, R16, R48 ;  /* 0x000000102f297223 */ /* 0x020fc60000000030 */
[----:B------:R-:W4:Y:S01]  /*77f0*/  LDS.128 R12, [R2+0x20] ;  /* 0x00002000020c7984 */ /* 0x000f220000000c00 */
[----:B------:R-:W-:Y:S01]  /*7800*/  FFMA R20, R47, R20, R49 ;  /* 0x000000142f147223 */ /* 0x000fe20000000031 */
[----:B------:R-:W-:Y:S02]  /*7810*/  FFMA R16, R44, R17, R41 ;  /* 0x000000112c107223 */ /* 0x000fe40000000029 */
[----:B------:R-:W5:Y:S01]  /*7820*/  LDS.128 R48, [R2+0x320] ;  /* 0x0003200002307984 */ /* 0x000f620000000c00 */
[C---:B------:R-:W-:Y:S01]  /*7830*/  FFMA R33, R46.reuse, R35, R33 ;  /* 0x000000232e217223 */ /* 0x040fe20000000021 */
[C---:B------:R-:W-:Y:S01]  /*7840*/  FFMA R35, R45.reuse, R42, R32 ;  /* 0x0000002a2d237223 */ /* 0x040fe20000000020 */
[----:B------:R-:W-:Y:S01]  /*7850*/  FFMA R17, R45, R18, R16 ;  /* 0x000000122d117223 */ /* 0x000fe20000000010 */
[----:B------:R-:W5:Y:S01]  /*7860*/  LDS R61, [R0+0x280] ;  /* 0x00028000003d7984 */ /* 0x000f620000000800 */
[C---:B------:R-:W-:Y:S01]  /*7870*/  FFMA R28, R47.reuse, R28, R58 ;  /* 0x0000001c2f1c7223 */ /* 0x040fe2000000003a */
[----:B------:R-:W-:Y:S01]  /*7880*/  FFMA R32, R46, R43, R35 ;  /* 0x0000002b2e207223 */ /* 0x000fe20000000023 */
[C---:B------:R-:W-:Y:S01]  /*7890*/  FFMA R21, R44.reuse, R21, R20 ;  /* 0x000000152c157223 */ /* 0x040fe20000000014 */
[----:B------:R-:W5:Y:S01]  /*78a0*/  LDS.128 R52, [R2+0x420] ;  /* 0x0004200002347984 */ /* 0x000f620000000c00 */
[----:B------:R-:W-:Y:S01]  /*78b0*/  FFMA R29, R44, R29, R28 ;  /* 0x0000001d2c1d7223 */ /* 0x000fe2000000001c */
[----:B------:R-:W-:Y:S01]  /*78c0*/  FFMA R35, R47, R24, R60 ;  /* 0x000000182f237223 */ /* 0x000fe2000000003c */
[----:B------:R-:W-:Y:S01]  /*78d0*/  FFMA R34, R46, R19, R17 ;  /* 0x000000132e227223 */ /* 0x000fe20000000011 */
[----:B------:R-:W5:Y:S01]  /*78e0*/  LDS R64, [R0+0x2c0] ;  /* 0x0002c00000407984 */ /* 0x000f620000000800 */
        /* <DEDUP_REMOVED lines=8> */
[----:B------:R-:W-:-:S02]  /*7970*/  FFMA R47, R47, R4, R66 ;  /* 0x000000042f2f7223 */ /* 0x000fc40000000042 */
[----:B------:R-:W-:Y:S01]  /*7980*/  FFMA R68, R46, R27, R25 ;  /* 0x0000001b2e447223 */ /* 0x000fe20000000019 */
[----:B------:R-:W-:Y:S01]  /*7990*/  LDS R65, [R0+0x300] ;  /* 0x0003000000417984 */ /* 0x000fe20000000800 */
[----:B------:R-:W-:Y:S01]  /*79a0*/  FFMA R44, R44, R5, R47 ;  /* 0x000000052c2c7223 */ /* 0x000fe2000000002f */
[----:B-1----:R-:W-:Y:S02]  /*79b0*/  FFMA R8, R63, R8, R32 ;  /* 0x000000083f087223 */ /* 0x002fe40000000020 */
[----:B------:R-:W1:Y:S01]  /*79c0*/  LDS.128 R28, [R2+0x130] ;  /* 0x00013000021c7984 */ /* 0x000e620000000c00 */
[----:B------:R-:W-:Y:S01]  /*79d0*/  FFMA R45, R45, R6, R44 ;  /* 0x000000062d2d7223 */ /* 0x000fe2000000002c */
[----:B--2---:R-:W-:Y:S02]  /*79e0*/  FFMA R9, R62, R9, R8 ;  /* 0x000000093e097223 */ /* 0x004fe40000000008 */
[----:B------:R-:W2:Y:S01]  /*79f0*/  LDS.128 R20, [R2+0x30] ;  /* 0x0000300002147984 */ /* 0x000ea20000000c00 */
[----:B---3--:R-:W-:Y:S01]  /*7a00*/  FFMA R5, R63, R36, R34 ;  /* 0x000000243f057223 */ /* 0x008fe20000000022 */
[----:B------:R-:W-:-:S02]  /*7a10*/  FFMA R8, R46, R7, R45 ;  /* 0x000000072e087223 */ /* 0x000fc4000000002d */
[----:B------:R-:W3:Y:S01]  /*7a20*/  LDS.128 R24, [R2+0x230] ;  /* 0x0002300002187984 */ /* 0x000ee20000000c00 */
[----:B------:R-:W-:Y:S01]  /*7a30*/  FFMA R4, R62, R37, R5 ;  /* 0x000000253e047223 */ /* 0x000fe20000000005 */
[----:B----4-:R-:W-:Y:S02]  /*7a40*/  FFMA R12, R12, R63, R33 ;  /* 0x0000003f0c0c7223 */ /* 0x010fe40000000021 */
[----:B------:R-:W4:Y:S01]  /*7a50*/  LDS R66, [R0+0x340] ;  /* 0x0003400000427984 */ /* 0x000f220000000800 */
[----:B-----5:R-:W-:Y:S01]  /*7a60*/  FFMA R7, R63, R48, R40 ;  /* 0x000000303f077223 */ /* 0x020fe20000000028 */
[C---:B------:R-:W-:Y:S02]  /*7a70*/  FFMA R12, R62.reuse, R13, R12 ;  /* 0x0000000d3e0c7223 */ /* 0x040fe4000000000c */
[----:B------:R-:W5:Y:S01]  /*7a80*/  LDS R67, [R0+0x380] ;  /* 0x0003800000437984 */ /* 0x000f620000000800 */
[C---:B------:R-:W-:Y:S01]  /*7a90*/  FFMA R5, R61.reuse, R38, R4 ;  /* 0x000000263d057223 */ /* 0x040fe20000000004 */
[----:B------:R-:W-:Y:S01]  /*7aa0*/  FFMA R4, R62, R49, R7 ;  /* 0x000000313e047223 */ /* 0x000fe20000000007 */
[----:B------:R-:W-:Y:S01]  /*7ab0*/  FFMA R10, R61, R10, R9 ;  /* 0x0000000a3d0a7223 */ /* 0x000fe20000000009 */
[----:B------:R-:W5:Y:S01]  /*7ac0*/  LDS R60, [R0+0x3c0] ;  /* 0x0003c000003c7984 */ /* 0x000f620000000800 */
[----:B------:R-:W-:Y:S01]  /*7ad0*/  FFMA R52, R63, R52, R35 ;  /* 0x000000343f347223 */ /* 0x000fe20000000023 */
[C---:B------:R-:W-:Y:S01]  /*7ae0*/  FFMA R12, R61.reuse, R14, R12 ;  /* 0x0000000e3d0c7223 */ /* 0x040fe2000000000c */
[----:B------:R-:W-:Y:S01]  /*7af0*/  FFMA R9, R61, R50, R4 ;  /* 0x000000323d097223 */ /* 0x000fe20000000004 */
[----:B------:R-:W5:Y:S01]  /*7b00*/  LDS.128 R44, [R2+0x330] ;  /* 0x00033000022c7984 */ /* 0x000f620000000c00 */
[C---:B------:R-:W-:Y:S01]  /*7b10*/  FFMA R36, R64.reuse, R39, R5 ;  /* 0x0000002740247223 */ /* 0x040fe20000000005 */
[C---:B------:R-:W-:Y:S01]  /*7b20*/  FFMA R10, R64.reuse, R11, R10 ;  /* 0x0000000b400a7223 */ /* 0x040fe2000000000a */
[----:B------:R-:W-:Y:S01]  /*7b30*/  FFMA R15, R64, R15, R12 ;  /* 0x0000000f400f7223 */ /* 0x000fe2000000000c */
[----:B------:R-:W5:Y:S01]  /*7b40*/  LDS.128 R32, [R2+0x530] ;  /* 0x0005300002207984 */ /* 0x000f620000000c00 */
[----:B------:R-:W-:Y:S01]  /*7b50*/  FFMA R56, R63, R56, R68 ;  /* 0x000000383f387223 */ /* 0x000fe20000000044 */
[----:B------:R-:W-:-:S02]  /*7b60*/  FFMA R53, R62, R53, R52 ;  /* 0x000000353e357223 */ /* 0x000fc40000000034 */
        /* <DEDUP_REMOVED lines=17> */
[----:B------:R-:W2:Y:S01]  /*7c80*/  LDS.128 R12, [R2+0x40] ;  /* 0x00004000020c7984 */ /* 0x000ea20000000c00 */
[----:B----4-:R-:W-:-:S03]  /*7c90*/  FFMA R29, R66, R29, R28 ;  /* 0x0000001d421d7223 */ /* 0x010fc6000000001c */
[----:B------:R-:W3:Y:S01]  /*7ca0*/  LDS R62, [R0+0x440] ;  /* 0x00044000003e7984 */ /* 0x000ee20000000800 */
[C---:B------:R-:W-:Y:S01]  /*7cb0*/  FFMA R16, R66.reuse, R25, R17 ;  /* 0x0000001942107223 */ /* 0x040fe20000000011 */
[----:B------:R-:W-:Y:S01]  /*7cc0*/  FFMA R21, R66, R21, R20 ;  /* 0x0000001542157223 */ /* 0x000fe20000000014 */
[C---:B-----5:R-:W-:Y:S01]  /*7cd0*/  FFMA R30, R67.reuse, R30, R29 ;  /* 0x0000001e431e7223 */ /* 0x060fe2000000001d */
[----:B------:R-:W4:Y:S01]  /*7ce0*/  LDS R69, [R0+0x480] ;  /* 0x0004800000457984 */ /* 0x000f220000000800 */
[C---:B------:R-:W-:Y:S01]  /*7cf0*/  FFMA R17, R67.reuse, R26, R16 ;  /* 0x0000001a43117223 */ /* 0x040fe20000000010 */
[----:B------:R-:W-:Y:S01]  /*7d00*/  FFMA R21, R67, R22, R21 ;  /* 0x0000001643157223 */ /* 0x000fe20000000015 */
[C---:B------:R-:W-:Y:S01]  /*7d10*/  FFMA R24, R60.reuse, R31, R30 ;  /* 0x0000001f3c187223 */ /* 0x040fe2000000001e */
[----:B------:R-:W5:Y:S02]  /*7d20*/  LDS.128 R36, [R2+0x240] ;  /* 0x0002400002247984 */ /* 0x000f640000000c00 */
        /* <DEDUP_REMOVED lines=20> */
[----:B-1----:R-:W-:Y:S01]  /*7e70*/  FFMA R8, R63, R8, R24 ;  /* 0x000000083f087223 */ /* 0x002fe20000000018 */
[C---:B------:R-:W-:Y:S01]  /*7e80*/  FFMA R47, R60.reuse, R43, R42 ;  /* 0x0000002b3c2f7223 */ /* 0x040fe2000000002a */
[----:B------:R-:W-:Y:S01]  /*7e90*/  FFMA R66, R60, R35, R34 ;  /* 0x000000233c427223 */ /* 0x000fe20000000022 */
[----:B------:R-:W1:Y:S01]  /*7ea0*/  LDS.128 R20, [R2+0x50] ;  /* 0x0000500002147984 */ /* 0x000e620000000c00 */
[----:B--2---:R-:W-:Y:S01]  /*7eb0*/  FFMA R12, R12, R63, R59 ;  /* 0x0000003f0c0c7223 */ /* 0x004fe2000000003b */
[----:B------:R-:W-:-:S02]  /*7ec0*/  FFMA R67, R67, R6, R4 ;  /* 0x0000000643437223 */ /* 0x000fc40000000004 */
[----:B------:R-:W2:Y:S01]  /*7ed0*/  LDS R56, [R0+0x540] ;  /* 0x0005400000387984 */ /* 0x000ea20000000800 */
[C---:B---3--:R-:W-:Y:S01]  /*7ee0*/  FFMA R13, R62.reuse, R13, R12 ;  /* 0x0000000d3e0d7223 */ /* 0x048fe2000000000c */
[----:B------:R-:W-:Y:S01]  /*7ef0*/  FFMA R9, R62, R9, R8 ;  /* 0x000000093e097223 */ /* 0x000fe20000000008 */
[----:B------:R-:W-:Y:S01]  /*7f00*/  FFMA R60, R60, R7, R67 ;  /* 0x000000073c3c7223 */ /* 0x000fe20000000043 */
[----:B------:R-:W3:Y:S01]  /*7f10*/  LDS.128 R24, [R2+0x150] ;  /* 0x0001500002187984 */ /* 0x000ee20000000c00 */
[C---:B----4-:R-:W-:Y:S01]  /*7f20*/  FFMA R14, R69.reuse, R14, R13 ;  /* 0x0000000e450e7223 */ /* 0x050fe2000000000d */
[----:B------:R-:W-:Y:S02]  /*7f30*/  FFMA R10, R69, R10, R9 ;  /* 0x0000000a450a7223 */ /* 0x000fe40000000009 */
[----:B------:R-:W4:Y:S01]  /*7f40*/  LDS R59, [R0+0x580] ;  /* 0x00058000003b7984 */ /* 0x000f220000000800 */
[----:B-----5:R-:W-:-:S03]  /*7f50*/  FFMA R5, R63, R36, R32 ;  /* 0x000000243f057223 */ /* 0x020fc60000000020 */
[----:B------:R-:W5:Y:S01]  /*7f60*/  LDS.128 R40, [R2+0x250] ;  /* 0x0002500002287984 */ /* 0x000f620000000c00 */
[----:B------:R-:W-:Y:S01]  /*7f70*/  FFMA R45, R64, R15, R14 ;  /* 0x0000000f402d7223 */ /* 0x000fe2000000000e */
[----:B------:R-:W-:Y:S01]  /*7f80*/  FFMA R4, R62, R37, R5 ;  /* 0x000000253e047223 */ /* 0x000fe20000000005 */
[----:B------:R-:W-:Y:S01]  /*7f90*/  FFMA R44, R64, R11, R10 ;  /* 0x0000000b402c7223 */ /* 0x000fe2000000000a */
[----:B------:R-:W5:Y:S01]  /*7fa0*/  LDS R58, [R0+0x5c0] ;  /* 0x0005c000003a7984 */ /* 0x000f620000000800 */
[----:B------:R-:W-:Y:S01]  /*7fb0*/  FFMA R7, R63, R52, R46 ;  /* 0x000000343f077223 */ /* 0x000fe2000000002e */
[----:B------:R-:W-:Y:S02]  /*7fc0*/  FFMA R5, R69, R38, R4 ;  /* 0x0000002645057223 */ /* 0x000fe40000000004 */
        /* <DEDUP_REMOVED lines=13> */
[C---:B------:R-:W-:Y:S01]  /*80a0*/  FFMA R29, R69.reuse, R30, R28 ;  /* 0x0000001e451d7223 */ /* 0x040fe2000000001c */
[C---:B------:R-:W-:Y:S01]  /*80b0*/  FFMA R50, R69.reuse, R50, R49 ;  /* 0x0000003245327223 */ /* 0x040fe20000000031 */
[----:B------:R-:W-:Y:S01]  /*80c0*/  LDS R61, [R0+0x600] ;  /* 0x00060000003d7984 */ /* 0x000fe20000000800 */
[----:B-1----:R-:W-:Y:S01]  /*80d0*/  FFMA R45, R20, R57, R45 ;  /* 0x00000039142d7223 */ /* 0x002fe2000000002d */
[----:B------:R-:W-:Y:S01]  /*80e0*/  FFMA R62, R62, R17, R63 ;  /* 0x000000113e3e7223 */ /* 0x000fe2000000003f */
[----:B------:R-:W-:Y:S01]  /*80f0*/  FFMA R68, R64, R31, R29 ;  /* 0x0000001f40447223 */ /* 0x000fe2000000001d */
[----:B------:R-:W1:Y:S01]  /*8100*/  LDS.128 R36, [R2+0x60] ;  /* 0x0000600002247984 */ /* 0x000e620000000c00 */
[----:B--2---:R-:W-:Y:S01]  /*8110*/  FFMA R16, R56, R21, R45 ;  /* 0x0000001538107223 */ /* 0x004fe2000000002d */
[----:B------:R-:W-:Y:S01]  /*8120*/  FFMA R69, R69, R18, R62 ;  /* 0x0000001245457223 */ /* 0x000fe2000000003e */
[C---:B------:R-:W-:Y:S01]  /*8130*/  FFMA R66, R64.reuse, R51, R50 ;  /* 0x0000003340427223 */ /* 0x040fe20000000032 */
[----:B---3--:R-:W-:Y:S01]  /*8140*/  FFMA R21, R57, R24, R44 ;  /* 0x0000001839157223 */ /* 0x008fe2000000002c */
[----:B------:R-:W2:Y:S01]  /*8150*/  LDS.128 R28, [R2+0x160] ;  /* 0x00016000021c7984 */ /* 0x000ea20000000c00 */
[----:B------:R-:W-:Y:S01]  /*8160*/  FFMA R64, R64, R19, R69 ;  /* 0x0000001340407223 */ /* 0x000fe20000000045 */
[----:B----4-:R-:W-:-:S02]  /*8170*/  FFMA R17, R59, R22, R16 ;  /* 0x000000163b117223 */ /* 0x010fc40000000010 */
[----:B------:R-:W3:Y:S01]  /*8180*/  LDS R60, [R0+0x640] ;  /* 0x00064000003c7984 */ /* 0x000ee20000000800 */
[----:B------:R-:W-:Y:S01]  /*8190*/  FFMA R16, R56, R25, R21 ;  /* 0x0000001938107223 */ /* 0x000fe20000000015 */
[----:B-----5:R-:W-:Y:S02]  /*81a0*/  FFMA R19, R57, R40, R48 ;  /* 0x0000002839137223 */ /* 0x020fe40000000030 */
[----:B------:R-:W4:Y:S01]  /*81b0*/  LDS.128 R44, [R2+0x260] ;  /* 0x00026000022c7984 */ /* 0x000f220000000c00 */
[----:B------:R-:W-:-:S03]  /*81c0*/  FFMA R65, R58, R23, R17 ;  /* 0x000000173a417223 */ /* 0x000fc60000000011 */
[----:B------:R-:W5:Y:S01]  /*81d0*/  LDS R63, [R0+0x680] ;  /* 0x00068000003f7984 */ /* 0x000f620000000800 */
[----:B------:R-:W-:Y:S01]  /*81e0*/  FFMA R17, R59, R26, R16 ;  /* 0x0000001a3b117223 */ /* 0x000fe20000000010 */
[----:B------:R-:W-:Y:S01]  /*81f0*/  FFMA R16, R56, R41, R19 ;  /* 0x0000002938107223 */ /* 0x000fe20000000013 */
[----:B------:R-:W-:Y:S01]  /*8200*/  FFMA R18, R57, R32, R55 ;  /* 0x0000002039127223 */ /* 0x000fe20000000037 */
[----:B------:R-:W5:Y:S01]  /*8210*/  LDS R62, [R0+0x6c0] ;  /* 0x0006c000003e7984 */ /* 0x000f620000000800 */
[----:B------:R-:W-:Y:S01]  /*8220*/  FFMA R32, R58, R27, R17 ;  /* 0x0000001b3a207223 */ /* 0x000fe20000000011 */
[----:B------:R-:W-:Y:S01]  /*8230*/  FFMA R21, R59, R42, R16 ;  /* 0x0000002a3b157223 */ /* 0x000fe20000000010 */
[C---:B------:R-:W-:Y:S01]  /*8240*/  FFMA R33, R56.reuse, R33, R18 ;  /* 0x0000002138217223 */ /* 0x040fe20000000012 */
[----:B------:R-:W5:Y:S01]  /*8250*/  LDS.128 R52, [R2+0x360] ;  /* 0x0003600002347984 */ /* 0x000f620000000c00 */
[----:B------:R-:W-:Y:S02]  /*8260*/  FFMA R23, R57, R12, R66 ;  /* 0x0000000c39177223 */ /* 0x000fe40000000042 */
        /* <DEDUP_REMOVED lines=15> */
[C---:B------:R-:W-:Y:S01]  /*8360*/  FFMA R36, R58.reuse, R11, R9 ;  /* 0x0000000b3a247223 */ /* 0x040fe20000000009 */
[----:B------:R-:W-:Y:S01]  /*8370*/  FFMA R40, R58, R35, R12 ;  /* 0x000000233a287223 */ /* 0x000fe2000000000c */
[----:B------:R-:W1:Y:S01]  /*8380*/  LDS.128 R20, [R2+0x70] ;  /* 0x0000700002147984 */ /* 0x000e620000000c00 */
[----:B--2---:R-:W-:Y:S01]  /*8390*/  FFMA R5, R61, R28, R32 ;  /* 0x0000001c3d057223 */ /* 0x004fe20000000020 */
[----:B------:R-:W-:-:S02]  /*83a0*/  FFMA R13, R59, R6, R56 ;  /* 0x000000063b0d7223 */ /* 0x000fc40000000038 */
[----:B------:R-:W2:Y:S01]  /*83b0*/  LDS.128 R8, [R2+0x170] ;  /* 0x0001700002087984 */ /* 0x000ea20000000c00 */
[C---:B---3--:R-:W-:Y:S01]  /*83c0*/  FFMA R4, R60.reuse, R37, R65 ;  /* 0x000000253c047223 */ /* 0x048fe20000000041 */
[----:B------:R-:W-:Y:S01]  /*83d0*/  FFMA R12, R60, R29, R5 ;  /* 0x0000001d3c0c7223 */ /* 0x000fe20000000005 */
[----:B------:R-:W-:Y:S01]  /*83e0*/  FFMA R58, R58, R7, R13 ;  /* 0x000000073a3a7223 */ /* 0x000fe2000000000d */
[----:B------:R-:W3:Y:S01]  /*83f0*/  LDS R64, [R0+0x740] ;  /* 0x0007400000407984 */ /* 0x000ee20000000800 */
[----:B----4-:R-:W-:-:S03]  /*8400*/  FFMA R15, R61, R44, R34 ;  /* 0x0000002c3d0f7223 */ /* 0x010fc60000000022 */
[----:B------:R-:W4:Y:S01]  /*8410*/  LDS R59, [R0+0x780] ;  /* 0x00078000003b7984 */ /* 0x000f220000000800 */
[C---:B-----5:R-:W-:Y:S01]  /*8420*/  FFMA R13, R63.reuse, R38, R4 ;  /* 0x000000263f0d7223 */ /* 0x060fe20000000004 */
[C---:B------:R-:W-:Y:S01]  /*8430*/  FFMA R29, R63.reuse, R30, R12 ;  /* 0x0000001e3f1d7223 */ /* 0x040fe2000000000c */
[----:B------:R-:W-:Y:S01]  /*8440*/  FFMA R28, R60, R45, R15 ;  /* 0x0000002d3c1c7223 */ /* 0x000fe2000000000f */
[----:B------:R-:W5:Y:S01]  /*8450*/  LDS R56, [R0+0x7c0] ;  /* 0x0007c00000387984 */ /* 0x000f620000000800 */
[C---:B------:R-:W-:Y:S01]  /*8460*/  FFMA R41, R62.reuse, R39, R13 ;  /* 0x000000273e297223 */ /* 0x040fe2000000000d */
[----:B------:R-:W-:Y:S01]  /*8470*/  FFMA R44, R62, R31, R29 ;  /* 0x0000001f3e2c7223 */ /* 0x000fe2000000001d */
[----:B------:R-:W-:Y:S01]  /*8480*/  FFMA R29, R63, R46, R28 ;  /* 0x0000002e3f1d7223 */ /* 0x000fe2000000001c */
[----:B------:R-:W5:Y:S01]  /*8490*/  LDS.128 R4, [R2+0x270] ;  /* 0x0002700002047984 */ /* 0x000f620000000c00 */
[----:B------:R-:W-:-:S03]  /*84a0*/  FFMA R37, R61, R52, R40 ;  /* 0x000000343d257223 */ /* 0x000fc60000000028 */
[----:B------:R-:W5:Y:S01]  /*84b0*/  LDS.128 R32, [R2+0x370] ;  /* 0x0003700002207984 */ /* 0x000f620000000c00 */
[C---:B------:R-:W-:Y:S01]  /*84c0*/  FFMA R28, R60.reuse, R53, R37 ;  /* 0x000000353c1c7223 */ /* 0x040fe20000000025 */
        /* <DEDUP_REMOVED lines=9> */
[----:B------:R-:W-:Y:S01]  /*8560*/  FFMA R61, R61, R24, R58 ;  /* 0x000000183d3d7223 */ /* 0x000fe2000000003a */
[----:B------:R-:W-:Y:S01]  /*8570*/  FFMA R16, R63, R50, R49 ;  /* 0x000000323f107223 */ /* 0x000fe20000000031 */
[----:B------:R-:W-:Y:S01]  /*8580*/  FFMA R50, R62, R55, R28 ;  /* 0x000000373e327223 */ /* 0x000fe2000000001c */
[----:B------:R-:W-:Y:S01]  /*8590*/  LDS R54, [R0+0x800] ;  /* 0x0008000000367984 */ /* 0x000fe20000000800 */
[----:B-1----:R-:W-:Y:S01]  /*85a0*/  FFMA R17, R20, R57, R41 ;  /* 0x0000003914117223 */ /* 0x002fe20000000029 */
[----:B------:R-:W-:Y:S01]  /*85b0*/  FFMA R60, R60, R25, R61 ;  /* 0x000000193c3c7223 */ /* 0x000fe2000000003d */
[C---:B------:R-:W-:Y:S01]  /*85c0*/  FFMA R52, R62.reuse, R19, R45 ;  /* 0x000000133e347223 */ /* 0x040fe2000000002d */
[----:B------:R-:W1:Y:S01]  /*85d0*/  LDS.128 R28, [R2+0x670] ;  /* 0x00067000021c7984 */ /* 0x000e620000000c00 */
[----:B--2---:R-:W-:Y:S01]  /*85e0*/  FFMA R25, R57, R8, R44 ;  /* 0x0000000839197223 */ /* 0x004fe2000000002c */
[----:B------:R-:W-:Y:S01]  /*85f0*/  FFMA R51, R62, R51, R16 ;  /* 0x000000333e337223 */ /* 0x000fe20000000010 */
[----:B------:R-:W-:Y:S01]  /*8600*/  FFMA R63, R63, R26, R60 ;  /* 0x0000001a3f3f7223 */ /* 0x000fe2000000003c */
[----:B------:R-:W2:Y:S01]  /*8610*/  LDS.128 R40, [R2+0x80] ;  /* 0x0000800002287984 */ /* 0x000ea20000000c00 */
[C---:B---3--:R-:W-:Y:S01]  /*8620*/  FFMA R21, R64.reuse, R21, R17 ;  /* 0x0000001540157223 */ /* 0x048fe20000000011 */
[----:B------:R-:W-:Y:S01]  /*8630*/  FFMA R8, R64, R9, R25 ;  /* 0x0000000940087223 */ /* 0x000fe20000000019 */
[----:B------:R-:W-:Y:S01]  /*8640*/  FFMA R62, R62, R27, R63 ;  /* 0x0000001b3e3e7223 */ /* 0x000fe2000000003f */
[----:B------:R-:W3:Y:S01]  /*8650*/  LDS R58, [R0+0x840] ;  /* 0x00084000003a7984 */ /* 0x000ee20000000800 */
[C---:B----4-:R-:W-:Y:S01]  /*8660*/  FFMA R21, R59.reuse, R22, R21 ;  /* 0x000000163b157223 */ /* 0x050fe20000000015 */
[----:B------:R-:W-:-:S02]  /*8670*/  FFMA R9, R59, R10, R8 ;  /* 0x0000000a3b097223 */ /* 0x000fc40000000008 */
[----:B------:R-:W4:Y:S01]  /*8680*/  LDS.128 R44, [R2+0x280] ;  /* 0x00028000022c7984 */ /* 0x000f220000000c00 */
[C---:B-----5:R-:W-:Y:S01]  /*8690*/  FFMA R53, R56.reuse, R23, R21 ;  /* 0x0000001738357223 */ /* 0x060fe20000000015 */
[----:B------:R-:W-:Y:S02]  /*86a0*/  FFMA R55, R56, R11, R9 ;  /* 0x0000000b38377223 */ /* 0x000fe40000000009 */
[----:B------:R-:W5:Y:S01]  /*86b0*/  LDS R65, [R0+0x880] ;  /* 0x0008800000417984 */ /* 0x000f620000000800 */
[----:B------:R-:W-:-:S03]  /*86c0*/  FFMA R25, R57, R4, R48 ;  /* 0x0000000439197223 */ /* 0x000fc60000000030 */
[----:B------:R-:W5:Y:S01]  /*86d0*/  LDS.128 R16, [R2+0x180] ;  /* 0x0001800002107984 */ /* 0x000f620000000c00 */
[C---:B------:R-:W-:Y:S01]  /*86e0*/  FFMA R4, R64.reuse, R5, R25 ;  /* 0x0000000540047223 */ /* 0x040fe20000000019 */
[C---:B------:R-:W-:Y:S02]  /*86f0*/  FFMA R5, R57.reuse, R32, R50 ;  /* 0x0000002039057223 */ /* 0x040fe40000000032 */
[----:B------:R-:W5:Y:S01]  /*8700*/  LDS R66, [R0+0x8c0] ;  /* 0x0008c00000427984 */ /* 0x000f620000000800 */
        /* <DEDUP_REMOVED lines=15> */
[----:B------:R-:W-:Y:S01]  /*8800*/  LDS R67, [R0+0x900] ;  /* 0x0009000000437984 */ /* 0x000fe20000000800 */
[----:B-1----:R-:W-:-:S03]  /*8810*/  FFMA R57, R57, R28, R62 ;  /* 0x0000001c39397223 */ /* 0x002fc6000000003e */
[----:B------:R-:W1:Y:S01]  /*8820*/  LDS.128 R4, [R2+0x90] ;  /* 0x0000900002047984 */ /* 0x000e620000000c00 */
[----:B--2---:R-:W-:Y:S01]  /*8830*/  FFMA R40, R40, R54, R53 ;  /* 0x0000003628287223 */ /* 0x004fe20000000035 */
[----:B------:R-:W-:Y:S01]  /*8840*/  FFMA R64, R64, R29, R57 ;  /* 0x0000001d40407223 */ /* 0x000fe20000000039 */
[----:B------:R-:W-:Y:S01]  /*8850*/  FFMA R29, R56, R39, R13 ;  /* 0x00000027381d7223 */ /* 0x000fe2000000000d */
[----:B------:R-:W2:Y:S01]  /*8860*/  LDS.128 R48, [R2+0x680] ;  /* 0x0006800002307984 */ /* 0x000ea20000000c00 */
[----:B---3--:R-:W-:Y:S01]  /*8870*/  FFMA R41, R58, R41, R40 ;  /* 0x000000293a297223 */ /* 0x008fe20000000028 */
[----:B------:R-:W-:Y:S02]  /*8880*/  FFMA R59, R59, R30, R64 ;  /* 0x0000001e3b3b7223 */ /* 0x000fe40000000040 */
[----:B------:R-:W3:Y:S01]  /*8890*/  LDS R62, [R0+0x940] ;  /* 0x00094000003e7984 */ /* 0x000ee20000000800 */
[----:B----4-:R-:W-:Y:S01]  /*88a0*/  FFMA R44, R54, R44, R33 ;  /* 0x0000002c362c7223 */ /* 0x010fe20000000021 */
[----:B------:R-:W-:-:S02]  /*88b0*/  FFMA R59, R56, R31, R59 ;  /* 0x0000001f383b7223 */ /* 0x000fc4000000003b */
[----:B------:R-:W4:Y:S01]  /*88c0*/  LDS R69, [R0+0x980] ;  /* 0x0009800000457984 */ /* 0x000f220000000800 */
[C---:B-----5:R-:W-:Y:S01]  /*88d0*/  FFMA R42, R65.reuse, R42, R41 ;  /* 0x0000002a412a7223 */ /* 0x060fe20000000029 */
[----:B------:R-:W-:Y:S02]  /*88e0*/  FFMA R41, R58, R45, R44 ;  /* 0x0000002d3a297223 */ /* 0x000fe4000000002c */
[----:B------:R-:W5:Y:S01]  /*88f0*/  LDS.128 R12, [R2+0x190] ;  /* 0x00019000020c7984 */ /* 0x000f620000000c00 */
[----:B------:R-:W-:Y:S01]  /*8900*/  FFMA R55, R54, R16, R55 ;  /* 0x0000001036377223 */ /* 0x000fe20000000037 */
[C---:B------:R-:W-:Y:S02]  /*8910*/  FFMA R46, R65.reuse, R46, R41 ;  /* 0x0000002e412e7223 */ /* 0x040fe40000000029 */
[----:B------:R-:W5:Y:S01]  /*8920*/  LDS.128 R36, [R2+0x290] ;  /* 0x0002900002247984 */ /* 0x000f620000000c00 */
[----:B------:R-:W-:Y:S01]  /*8930*/  FFMA R45, R66, R43, R42 ;  /* 0x0000002b422d7223 */ /* 0x000fe2000000002a */
[----:B------:R-:W-:Y:S01]  /*8940*/  FFMA R16, R58, R17, R55 ;  /* 0x000000113a107223 */ /* 0x000fe20000000037 */
[----:B------:R-:W-:Y:S01]  /*8950*/  FFMA R47, R66, R47, R46 ;  /* 0x0000002f422f7223 */ /* 0x000fe2000000002e */
[----:B------:R-:W5:Y:S01]  /*8960*/  LDS R60, [R0+0x9c0] ;  /* 0x0009c000003c7984 */ /* 0x000f620000000800 */
[----:B------:R-:W-:Y:S01]  /*8970*/  FFMA R53, R54, R8, R29 ;  /* 0x0000000836357223 */ /* 0x000fe2000000001d */
[----:B------:R-:W-:-:S02]  /*8980*/  FFMA R17, R65, R18, R16 ;  /* 0x0000001241117223 */ /* 0x000fc40000000010 */
[----:B------:R-:W5:Y:S01]  /*8990*/  LDS.128 R32, [R2+0x390] ;  /* 0x0003900002207984 */ /* 0x000f620000000c00 */
[----:B------:R-:W-:Y:S01]  /*89a0*/  FFMA R61, R54, R20, R61 ;  /* 0x00000014363d7223 */ /* 0x000fe2000000003d */
[----:B------:R-:W-:Y:S02]  /*89b0*/  FFMA R44, R66, R19, R17 ;  /* 0x00000013422c7223 */ /* 0x000fe40000000011 */
[----:B------:R-:W5:Y:S01]  /*89c0*/  LDS.128 R40, [R2+0x490] ;  /* 0x0004900002287984 */ /* 0x000f620000000c00 */
[----:B------:R-:W-:Y:S01]  /*89d0*/  FFMA R24, R54, R24, R63 ;  /* 0x0000001836187223 */ /* 0x000fe2000000003f */
[C---:B------:R-:W-:Y:S02]  /*89e0*/  FFMA R20, R58.reuse, R21, R61 ;  /* 0x000000153a147223 */ /* 0x040fe4000000003d */
[----:B------:R-:W5:Y:S01]  /*89f0*/  LDS.128 R28, [R2+0x590] ;  /* 0x00059000021c7984 */ /* 0x000f620000000c00 */
[C---:B------:R-:W-:Y:S01]  /*8a00*/  FFMA R25, R58.reuse, R25, R24 ;  /* 0x000000193a197223 */ /* 0x040fe20000000018 */
[C---:B------:R-:W-:Y:S01]  /*8a10*/  FFMA R21, R65.reuse, R22, R20 ;  /* 0x0000001641157223 */ /* 0x040fe20000000014 */
[----:B------:R-:W-:Y:S01]  /*8a20*/  FFMA R20, R58, R9, R53 ;  /* 0x000000093a147223 */ /* 0x000fe20000000035 */
[----:B------:R-:W5:Y:S01]  /*8a30*/  LDS.128 R16, [R2+0x690] ;  /* 0x0006900002107984 */ /* 0x000f620000000c00 */
[----:B-1----:R-:W-:Y:S01]  /*8a40*/  FFMA R4, R4, R67, R45 ;  /* 0x0000004304047223 */ /* 0x002fe2000000002d */
[C---:B------:R-:W-:Y:S01]  /*8a50*/  FFMA R26, R65.reuse, R26, R25 ;  /* 0x0000001a411a7223 */ /* 0x040fe20000000019 */
[----:B------:R-:W-:Y:S01]  /*8a60*/  FFMA R9, R65, R10, R20 ;  /* 0x0000000a41097223 */ /* 0x000fe20000000014 */
[----:B--2---:R-:W-:Y:S01]  /*8a70*/  FFMA R48, R54, R48, R59 ;  /* 0x0000003036307223 */ /* 0x004fe2000000003b */
[C---:B------:R-:W-:Y:S01]  /*8a80*/  FFMA R8, R66.reuse, R23, R21 ;  /* 0x0000001742087223 */ /* 0x040fe20000000015 */
[----:B------:R-:W-:Y:S01]  /*8a90*/  LDS R61, [R0+0xa00] ;  /* 0x000a0000003d7984 */ /* 0x000fe20000000800 */
[----:B------:R-:W-:Y:S01]  /*8aa0*/  FFMA R10, R66, R11, R9 ;  /* 0x0000000b420a7223 */ /* 0x000fe20000000009 */
[----:B---3--:R-:W-:Y:S01]  /*8ab0*/  FFMA R5, R62, R5, R4 ;  /* 0x000000053e057223 */ /* 0x008fe20000000004 */
[----:B------:R-:W-:Y:S01]  /*8ac0*/  FFMA R49, R58, R49, R48 ;  /* 0x000000313a317223 */ /* 0x000fe20000000030 */
[----:B------:R-:W-:Y:S01]  /*8ad0*/  FFMA R48, R66, R27, R26 ;  /* 0x0000001b42307223 */ /* 0x000fe2000000001a */
[----:B------:R-:W1:Y:S01]  /*8ae0*/  LDS.128 R20, [R2+0x1a0] ;  /* 0x0001a00002147984 */ /* 0x000e620000000c00 */
[----:B----4-:R-:W-:Y:S01]  /*8af0*/  FFMA R5, R69, R6, R5 ;  /* 0x0000000645057223 */ /* 0x010fe20000000005 */
[----:B------:R-:W-:-:S02]  /*8b00*/  FFMA R50, R65, R50, R49 ;  /* 0x0000003241327223 */ /* 0x000fc40000000031 */
[----:B------:R-:W2:Y:S01]  /*8b10*/  LDS.128 R24, [R2+0xa0] ;  /* 0x0000a00002187984 */ /* 0x000ea20000000c00 */
[C---:B-----5:R-:W-:Y:S01]  /*8b20*/  FFMA R9, R67.reuse, R12, R44 ;  /* 0x0000000c43097223 */ /* 0x060fe2000000002c */
[----:B------:R-:W-:Y:S02]  /*8b30*/  FFMA R51, R66, R51, R50 ;  /* 0x0000003342337223 */ /* 0x000fe40000000032 */
[----:B------:R-:W3:Y:S01]  /*8b40*/  LDS R68, [R0+0xa40] ;  /* 0x000a400000447984 */ /* 0x000ee20000000800 */
[----:B------:R-:W-:Y:S01]  /*8b50*/  FFMA R36, R67, R36, R47 ;  /* 0x0000002443247223 */ /* 0x000fe2000000002f */
[----:B------:R-:W-:Y:S02]  /*8b60*/  FFMA R4, R62, R13, R9 ;  /* 0x0000000d3e047223 */ /* 0x000fe40000000009 */
[----:B------:R-:W4:Y:S01]  /*8b70*/  LDS.128 R44, [R2+0x2a0] ;  /* 0x0002a000022c7984 */ /* 0x000f220000000c00 */
[----:B------:R-:W-:Y:S01]  /*8b80*/  FFMA R49, R60, R7, R5 ;  /* 0x000000073c317223 */ /* 0x000fe20000000005 */
[----:B------:R-:W-:Y:S01]  /*8b90*/  FFMA R5, R69, R14, R4 ;  /* 0x0000000e45057223 */ /* 0x000fe20000000004 */
[----:B------:R-:W-:Y:S01]  /*8ba0*/  FFMA R37, R62, R37, R36 ;  /* 0x000000253e257223 */ /* 0x000fe20000000024 */
[----:B------:R-:W5:Y:S01]  /*8bb0*/  LDS.128 R52, [R2+0x3a0] ;  /* 0x0003a00002347984 */ /* 0x000f620000000c00 */
[----:B------:R-:W-:Y:S01]  /*8bc0*/  FFMA R7, R67, R32, R8 ;  /* 0x0000002043077223 */ /* 0x000fe20000000008 */
[----:B------:R-:W-:Y:S01]  /*8bd0*/  FFMA R36, R60, R15, R5 ;  /* 0x0000000f3c247223 */ /* 0x000fe20000000005 */
[----:B------:R-:W-:Y:S01]  /*8be0*/  FFMA R38, R69, R38, R37 ;  /* 0x0000002645267223 */ /* 0x000fe20000000025 */
[----:B------:R-:W5:Y:S01]  /*8bf0*/  LDS R63, [R0+0xa80] ;  /* 0x000a8000003f7984 */ /* 0x000f620000000800 */
[----:B------:R-:W-:Y:S01]  /*8c00*/  FFMA R4, R62, R33, R7 ;  /* 0x000000213e047223 */ /* 0x000fe20000000007 */
[----:B------:R-:W-:Y:S01]  /*8c10*/  FFMA R7, R67, R40, R48 ;  /* 0x0000002843077223 */ /* 0x000fe20000000030 */
[----:B------:R-:W-:Y:S01]  /*8c20*/  FFMA R38, R60, R39, R38 ;  /* 0x000000273c267223 */ /* 0x000fe20000000026 */
        /* <DEDUP_REMOVED lines=11> */
[----:B------:R-:W-:Y:S01]  /*8ce0*/  FFMA R70, R60, R43, R12 ;  /* 0x0000002b3c467223 */ /* 0x000fe2000000000c */
[----:B------:R-:W5:Y:S01]  /*8cf0*/  LDS.128 R8, [R2+0x6a0] ;  /* 0x0006a00002087984 */ /* 0x000f620000000c00 */
[C---:B------:R-:W-:Y:S01]  /*8d00*/  FFMA R17, R69.reuse, R30, R14 ;  /* 0x0000001e45117223 */ /* 0x040fe2000000000e */
[----:B------:R-:W-:-:S02]  /*8d10*/  FFMA R18, R69, R18, R15 ;  /* 0x0000001245127223 */ /* 0x000fc4000000000f */
[----:B------:R-:W-:Y:S01]  /*8d20*/  LDS R67, [R0+0xb00] ;  /* 0x000b000000437984 */ /* 0x000fe20000000800 */
[----:B-1----:R-:W-:Y:S01]  /*8d30*/  FFMA R20, R61, R20, R36 ;  /* 0x000000143d147223 */ /* 0x002fe20000000024 */
[C---:B------:R-:W-:Y:S01]  /*8d40*/  FFMA R72, R60.reuse, R31, R17 ;  /* 0x0000001f3c487223 */ /* 0x040fe20000000011 */
[----:B------:R-:W-:Y:S01]  /*8d50*/  FFMA R39, R60, R19, R18 ;  /* 0x000000133c277223 */ /* 0x000fe20000000012 */
[----:B------:R-:W1:Y:S01]  /*8d60*/  LDS.128 R32, [R2+0xb0] ;  /* 0x0000b00002207984 */ /* 0x000e620000000c00 */
[----:B--2---:R-:W-:-:S03]  /*8d70*/  FFMA R24, R24, R61, R49 ;  /* 0x0000003d18187223 */ /* 0x004fc60000000031 */
[----:B------:R-:W2:Y:S01]  /*8d80*/  LDS.128 R12, [R2+0x1b0] ;  /* 0x0001b000020c7984 */ /* 0x000ea20000000c00 */
[C---:B---3--:R-:W-:Y:S01]  /*8d90*/  FFMA R21, R68.reuse, R21, R20 ;  /* 0x0000001544157223 */ /* 0x048fe20000000014 */
[----:B------:R-:W-:Y:S02]  /*8da0*/  FFMA R25, R68, R25, R24 ;  /* 0x0000001944197223 */ /* 0x000fe40000000018 */
[----:B------:R-:W3:Y:S01]  /*8db0*/  LDS R62, [R0+0xb40] ;  /* 0x000b4000003e7984 */ /* 0x000ee20000000800 */
[----:B----4-:R-:W-:-:S03]  /*8dc0*/  FFMA R17, R61, R44, R38 ;  /* 0x0000002c3d117223 */ /* 0x010fc60000000026 */
[----:B------:R-:W4:Y:S01]  /*8dd0*/  LDS R69, [R0+0xb80] ;  /* 0x000b800000457984 */ /* 0x000f220000000800 */
[C---:B------:R-:W-:Y:S01]  /*8de0*/  FFMA R16, R68.reuse, R45, R17 ;  /* 0x0000002d44107223 */ /* 0x040fe20000000011 */
[----:B-----5:R-:W-:Y:S02]  /*8df0*/  FFMA R19, R61, R52, R28 ;  /* 0x000000343d137223 */ /* 0x020fe4000000001c */
        /* <DEDUP_REMOVED lines=8> */
[----:B------:R-:W5:Y:S01]  /*8e80*/  LDS R64, [R0+0xbc0] ;  /* 0x000bc00000407984 */ /* 0x000f620000000800 */
[C---:B------:R-:W-:Y:S01]  /*8e90*/  FFMA R36, R66.reuse, R23, R22 ;  /* 0x0000001742247223 */ /* 0x040fe20000000016 */
        /* <DEDUP_REMOVED lines=14> */
[----:B------:R-:W-:Y:S01]  /*8f80*/  LDS R71, [R0+0xc00] ;  /* 0x000c000000477984 */ /* 0x000fe20000000800 */
[----:B------:R-:W-:Y:S01]  /*8f90*/  FFMA R10, R63, R10, R5 ;  /* 0x0000000a3f0a7223 */ /* 0x000fe20000000005 */
[----:B-1----:R-:W-:-:S02]  /*8fa0*/  FFMA R5, R32, R67, R37 ;  /* 0x0000004320057223 */ /* 0x002fc40000000025 */
[----:B------:R-:W1:Y:S01]  /*8fb0*/  LDS.128 R24, [R2+0xc0] ;  /* 0x0000c00002187984 */ /* 0x000e620000000c00 */
[----:B--2---:R-:W-:Y:S01]  /*8fc0*/  FFMA R12, R67, R12, R36 ;  /* 0x0000000c430c7223 */ /* 0x004fe20000000024 */
[----:B---3--:R-:W-:Y:S02]  /*8fd0*/  FFMA R5, R62, R33, R5 ;  /* 0x000000213e057223 */ /* 0x008fe40000000005 */
[----:B------:R-:W2:Y:S01]  /*8fe0*/  LDS.128 R36, [R2+0x1c0] ;  /* 0x0001c00002247984 */ /* 0x000ea20000000c00 */
[C---:B------:R-:W-:Y:S01]  /*8ff0*/  FFMA R33, R66.reuse, R7, R9 ;  /* 0x0000000742217223 */ /* 0x040fe20000000009 */
[----:B------:R-:W-:Y:S01]  /*9000*/  FFMA R66, R66, R11, R10 ;  /* 0x0000000b42427223 */ /* 0x000fe2000000000a */
[----:B----4-:R-:W-:Y:S01]  /*9010*/  FFMA R9, R69, R34, R5 ;  /* 0x0000002245097223 */ /* 0x010fe20000000005 */
[----:B------:R-:W3:Y:S01]  /*9020*/  LDS R68, [R0+0xc40] ;  /* 0x000c400000447984 */ /* 0x000ee20000000800 */
[----:B------:R-:W-:Y:S01]  /*9030*/  FFMA R13, R62, R13, R12 ;  /* 0x0000000d3e0d7223 */ /* 0x000fe2000000000c */
[----:B-----5:R-:W-:-:S02]  /*9040*/  FFMA R10, R67, R40, R55 ;  /* 0x00000028430a7223 */ /* 0x020fc40000000037 */
[----:B------:R-:W4:Y:S01]  /*9050*/  LDS.128 R4, [R2+0x2c0] ;  /* 0x0002c00002047984 */ /* 0x000f220000000c00 */
[----:B------:R-:W-:Y:S01]  /*9060*/  FFMA R14, R69, R14, R13 ;  /* 0x0000000e450e7223 */ /* 0x000fe2000000000d */
[----:B------:R-:W-:Y:S02]  /*9070*/  FFMA R11, R67, R48, R44 ;  /* 0x00000030430b7223 */ /* 0x000fe4000000002c */
[----:B------:R-:W5:Y:S01]  /*9080*/  LDS.128 R52, [R2+0x3c0] ;  /* 0x0003c00002347984 */ /* 0x000f620000000c00 */
[C---:B------:R-:W-:Y:S01]  /*9090*/  FFMA R41, R62.reuse, R41, R10 ;  /* 0x000000293e297223 */ /* 0x040fe2000000000a */
[----:B------:R-:W-:Y:S02]  /*90a0*/  FFMA R8, R62, R49, R11 ;  /* 0x000000313e087223 */ /* 0x000fe4000000000b */
[----:B------:R-:W5:Y:S01]  /*90b0*/  LDS.128 R44, [R2+0x4c0] ;  /* 0x0004c000022c7984 */ /* 0x000f620000000c00 */
[C---:B------:R-:W-:Y:S01]  /*90c0*/  FFMA R63, R64.reuse, R35, R9 ;  /* 0x00000023403f7223 */ /* 0x040fe20000000009 */
[C---:B------:R-:W-:Y:S01]  /*90d0*/  FFMA R40, R64.reuse, R15, R14 ;  /* 0x0000000f40287223 */ /* 0x040fe2000000000e */
[----:B------:R-:W-:Y:S01]  /*90e0*/  FFMA R9, R69, R50, R8 ;  /* 0x0000003245097223 */ /* 0x000fe20000000008 */
[----:B------:R-:W5:Y:S01]  /*90f0*/  LDS R65, [R0+0xc80] ;  /* 0x000c800000417984 */ /* 0x000f620000000800 */
[----:B------:R-:W-:Y:S01]  /*9100*/  FFMA R11, R67, R28, R60 ;  /* 0x0000001c430b7223 */ /* 0x000fe2000000003c */
[----:B------:R-:W-:Y:S01]  /*9110*/  FFMA R42, R69, R42, R41 ;  /* 0x0000002a452a7223 */ /* 0x000fe20000000029 */
        /* <DEDUP_REMOVED lines=11> */
[----:B------:R-:W-:Y:S01]  /*91d0*/  FFMA R50, R64, R43, R42 ;  /* 0x0000002b40327223 */ /* 0x000fe2000000002a */
[----:B-1----:R-:W-:Y:S01]  /*91e0*/  FFMA R24, R24, R71, R63 ;  /* 0x0000004718187223 */ /* 0x002fe2000000003f */
[----:B------:R-:W-:Y:S01]  /*91f0*/  LDS R61, [R0+0xd00] ;  /* 0x000d0000003d7984 */ /* 0x000fe20000000800 */
[----:B------:R-:W-:Y:S01]  /*9200*/  FFMA R69, R69, R18, R62 ;  /* 0x0000001245457223 */ /* 0x000fe2000000003e */
[C---:B------:R-:W-:Y:S01]  /*9210*/  FFMA R49, R64.reuse, R31, R21 ;  /* 0x0000001f40317223 */ /* 0x040fe20000000015 */
[C---:B------:R-:W-:Y:S01]  /*9220*/  FFMA R51, R64.reuse, R23, R22 ;  /* 0x0000001740337223 */ /* 0x040fe20000000016 */
[----:B------:R-:W1:Y:S01]  /*9230*/  LDS.128 R32, [R2+0x1d0] ;  /* 0x0001d00002207984 */ /* 0x000e620000000c00 */
[----:B--2---:R-:W-:Y:S01]  /*9240*/  FFMA R17, R71, R36, R40 ;  /* 0x0000002447117223 */ /* 0x004fe20000000028 */
[----:B------:R-:W-:-:S02]  /*9250*/  FFMA R18, R64, R19, R69 ;  /* 0x0000001340127223 */ /* 0x000fc40000000045 */
[----:B------:R-:W2:Y:S01]  /*9260*/  LDS.128 R12, [R2+0xd0] ;  /* 0x0000d000020c7984 */ /* 0x000ea20000000c00 */
[C---:B---3--:R-:W-:Y:S01]  /*9270*/  FFMA R16, R68.reuse, R37, R17 ;  /* 0x0000002544107223 */ /* 0x048fe20000000011 */
[----:B------:R-:W-:Y:S02]  /*9280*/  FFMA R24, R68, R25, R24 ;  /* 0x0000001944187223 */ /* 0x000fe40000000018 */
[----:B------:R-:W3:Y:S01]  /*9290*/  LDS R60, [R0+0xd40] ;  /* 0x000d4000003c7984 */ /* 0x000ee20000000800 */
[----:B----4-:R-:W-:-:S03]  /*92a0*/  FFMA R17, R71, R4, R28 ;  /* 0x0000000447117223 */ /* 0x010fc6000000001c */
[----:B------:R-:W4:Y:S01]  /*92b0*/  LDS R63, [R0+0xd80] ;  /* 0x000d8000003f7984 */ /* 0x000f220000000800 */
[----:B------:R-:W-:Y:S01]  /*92c0*/  FFMA R4, R68, R5, R17 ;  /* 0x0000000544047223 */ /* 0x000fe20000000011 */
[C---:B-----5:R-:W-:Y:S02]  /*92d0*/  FFMA R17, R71.reuse, R52, R50 ;  /* 0x0000003447117223 */ /* 0x060fe40000000032 */
[----:B------:R-:W5:Y:S01]  /*92e0*/  LDS.128 R20, [R2+0x2d0] ;  /* 0x0002d00002147984 */ /* 0x000f620000000c00 */
[----:B------:R-:W-:-:S03]  /*92f0*/  FFMA R44, R71, R44, R49 ;  /* 0x0000002c472c7223 */ /* 0x000fc60000000031 */
[----:B------:R-:W5:Y:S01]  /*9300*/  LDS R64, [R0+0xdc0] ;  /* 0x000dc00000407984 */ /* 0x000f620000000800 */
[C---:B------:R-:W-:Y:S01]  /*9310*/  FFMA R5, R65.reuse, R6, R4 ;  /* 0x0000000641057223 */ /* 0x040fe20000000004 */
[C---:B------:R-:W-:Y:S01]  /*9320*/  FFMA R4, R68.reuse, R53, R17 ;  /* 0x0000003544047223 */ /* 0x040fe20000000011 */
[----:B------:R-:W-:Y:S01]  /*9330*/  FFMA R45, R68, R45, R44 ;  /* 0x0000002d442d7223 */ /* 0x000fe2000000002c */
[----:B------:R-:W5:Y:S01]  /*9340*/  LDS.128 R28, [R2+0x3d0] ;  /* 0x0003d000021c7984 */ /* 0x000f620000000c00 */
[C---:B------:R-:W-:Y:S01]  /*9350*/  FFMA R16, R65.reuse, R38, R16 ;  /* 0x0000002641107223 */ /* 0x040fe20000000010 */
[C---:B------:R-:W-:Y:S01]  /*9360*/  FFMA R44, R48.reuse, R7, R5 ;  /* 0x00000007302c7223 */ /* 0x040fe20000000005 */
[C---:B------:R-:W-:Y:S01]  /*9370*/  FFMA R5, R65.reuse, R54, R4 ;  /* 0x0000003641057223 */ /* 0x040fe20000000004 */
[----:B------:R-:W5:Y:S01]  /*9380*/  LDS.128 R40, [R2+0x4d0] ;  /* 0x0004d00002287984 */ /* 0x000f620000000c00 */
        /* <DEDUP_REMOVED lines=14> */
[C---:B------:R-:W-:Y:S01]  /*9470*/  FFMA R58, R65.reuse, R58, R57 ;  /* 0x0000003a413a7223 */ /* 0x040fe20000000039 */
[----:B--2---:R-:W-:Y:S01]  /*9480*/  FFMA R9, R12, R61, R27 ;  /* 0x0000003d0c097223 */ /* 0x004fe2000000001b */
[----:B------:R-:W1:Y:S01]  /*9490*/  LDS.128 R16, [R2+0xe0] ;  /* 0x0000e00002107984 */ /* 0x000e620000000c00 */
[----:B------:R-:W-:Y:S01]  /*94a0*/  FFMA R45, R65, R10, R68 ;  /* 0x0000000a412d7223 */ /* 0x000fe20000000044 */
[----:B------:R-:W-:Y:S01]  /*94b0*/  FFMA R59, R48, R59, R58 ;  /* 0x0000003b303b7223 */ /* 0x000fe2000000003a */
[C---:B---3--:R-:W-:Y:S01]  /*94c0*/  FFMA R33, R60.reuse, R33, R32 ;  /* 0x000000213c217223 */ /* 0x048fe20000000020 */
[----:B------:R-:W2:Y:S01]  /*94d0*/  LDS.128 R24, [R2+0x1e0] ;  /* 0x0001e00002187984 */ /* 0x000ea20000000c00 */
[----:B------:R-:W-:Y:S01]  /*94e0*/  FFMA R8, R60, R13, R9 ;  /* 0x0000000d3c087223 */ /* 0x000fe20000000009 */
[----:B------:R-:W-:Y:S01]  /*94f0*/  FFMA R58, R48, R11, R45 ;  /* 0x0000000b303a7223 */ /* 0x000fe2000000002d */
[C---:B----4-:R-:W-:Y:S01]  /*9500*/  FFMA R34, R63.reuse, R34, R33 ;  /* 0x000000223f227223 */ /* 0x050fe20000000021 */
[----:B------:R-:W3:Y:S01]  /*9510*/  LDS R66, [R0+0xe40] ;  /* 0x000e400000427984 */ /* 0x000ee20000000800 */
[----:B------:R-:W-:Y:S01]  /*9520*/  FFMA R9, R63, R14, R8 ;  /* 0x0000000e3f097223 */ /* 0x000fe20000000008 */
[----:B-----5:R-:W-:-:S02]  /*9530*/  FFMA R13, R61, R20, R44 ;  /* 0x000000143d0d7223 */ /* 0x020fc4000000002c */
[----:B------:R-:W4:Y:S01]  /*9540*/  LDS R65, [R0+0xe80] ;  /* 0x000e800000417984 */ /* 0x000f220000000800 */
[----:B------:R-:W-:Y:S01]  /*9550*/  FFMA R56, R64, R35, R34 ;  /* 0x0000002340387223 */ /* 0x000fe20000000022 */
[----:B------:R-:W-:Y:S02]  /*9560*/  FFMA R8, R60, R21, R13 ;  /* 0x000000153c087223 */ /* 0x000fe4000000000d */
[----:B------:R-:W5:Y:S01]  /*9570*/  LDS.128 R32, [R2+0x2e0] ;  /* 0x0002e00002207984 */ /* 0x000f620000000c00 */
[----:B------:R-:W-:Y:S01]  /*9580*/  FFMA R57, R64, R15, R9 ;  /* 0x0000000f40397223 */ /* 0x000fe20000000009 */
[----:B------:R-:W-:Y:S01]  /*9590*/  FFMA R11, R61, R28, R46 ;  /* 0x0000001c3d0b7223 */ /* 0x000fe2000000002e */
[----:B------:R-:W-:Y:S01]  /*95a0*/  FFMA R9, R63, R22, R8 ;  /* 0x000000163f097223 */ /* 0x000fe20000000008 */
[----:B------:R-:W5:Y:S02]  /*95b0*/  LDS R68, [R0+0xec0] ;  /* 0x000ec00000447984 */ /* 0x000f640000000800 */
[----:B------:R-:W-:Y:S01]  /*95c0*/  FFMA R8, R60, R29, R11 ;  /* 0x0000001d3c087223 */ /* 0x000fe2000000000b */
        /* <DEDUP_REMOVED lines=18> */
[----:B-1----:R-:W-:Y:S01]  /*96f0*/  FFMA R16, R16, R67, R57 ;  /* 0x0000004310107223 */ /* 0x002fe20000000039 */
[----:B------:R-:W-:Y:S01]  /*9700*/  FFMA R77, R63, R6, R60 ;  /* 0x000000063f4d7223 */ /* 0x000fe2000000003c */
[----:B--2---:R-:W-:Y:S01]  /*9710*/  FFMA R24, R67, R24, R56 ;  /* 0x0000001843187223 */ /* 0x004fe20000000038 */
[----:B------:R-:W-:Y:S02]  /*9720*/  LDS.128 R20, [R2+0x2f0] ;  /* 0x0002f00002147984 */ /* 0x000fe40000000c00 */
[----:B------:R-:W-:Y:S01]  /*9730*/  FFMA R64, R64, R7, R77 ;  /* 0x0000000740407223 */ /* 0x000fe2000000004d */
[C---:B---3--:R-:W-:Y:S01]  /*9740*/  FFMA R17, R66.reuse, R17, R16 ;  /* 0x0000001142117223 */ /* 0x048fe20000000010 */
[----:B------:R-:W1:Y:S01]  /*9750*/  LDS.128 R28, [R2+0xf0] ;  /* 0x0000f000021c7984 */ /* 0x000e620000000c00 */
[----:B------:R-:W-:-:S02]  /*9760*/  FFMA R25, R66, R25, R24 ;  /* 0x0000001942197223 */ /* 0x000fc40000000018 */
[C---:B----4-:R-:W-:Y:S01]  /*9770*/  FFMA R18, R65.reuse, R18, R17 ;  /* 0x0000001241127223 */ /* 0x050fe20000000011 */
[----:B------:R-:W2:Y:S01]  /*9780*/  LDS.128 R12, [R2+0x1f0] ;  /* 0x0001f000020c7984 */ /* 0x000ea20000000c00 */
[----:B------:R-:W-:-:S03]  /*9790*/  FFMA R26, R65, R26, R25 ;  /* 0x0000001a411a7223 */ /* 0x000fc60000000019 */
[----:B------:R-:W-:Y:S01]  /*97a0*/  LDS.128 R36, [R2+0x3f0] ;  /* 0x0003f00002247984 */ /* 0x000fe20000000c00 */
[----:B-----5:R-:W-:-:S03]  /*97b0*/  FFMA R5, R67, R32, R72 ;  /* 0x0000002043057223 */ /* 0x020fc60000000048 */
[----:B------:R-:W3:Y:S01]  /*97c0*/  LDS.128 R40, [R2+0x4f0] ;  /* 0x0004f00002287984 */ /* 0x000ee20000000c00 */
[C---:B------:R-:W-:Y:S01]  /*97d0*/  FFMA R19, R68.reuse, R19, R18 ;  /* 0x0000001344137223 */ /* 0x040fe20000000012 */
[----:B------:R-:W-:Y:S02]  /*97e0*/  FFMA R26, R68, R27, R26 ;  /* 0x0000001b441a7223 */ /* 0x000fe4000000001a */
[----:B------:R-:W4:Y:S01]  /*97f0*/  LDS.128 R56, [R2+0x5f0] ;  /* 0x0005f00002387984 */ /* 0x000f220000000c00 */
[----:B------:R-:W-:-:S03]  /*9800*/  FFMA R52, R67, R52, R73 ;  /* 0x0000003443347223 */ /* 0x000fc60000000049 */
[----:B------:R-:W5:Y:S01]  /*9810*/  LDS.128 R60, [R2+0x6f0] ;  /* 0x0006f000023c7984 */ /* 0x000f620000000c00 */
[C---:B------:R-:W-:Y:S01]  /*9820*/  FFMA R7, R67.reuse, R44, R74 ;  /* 0x0000002c43077223 */ /* 0x040fe2000000004a */
[C---:B------:R-:W-:Y:S02]  /*9830*/  FFMA R53, R66.reuse, R53, R52 ;  /* 0x0000003542357223 */ /* 0x040fe40000000034 */
[----:B------:R-:W5:Y:S01]  /*9840*/  LDS R70, [R0+0xf40] ;  /* 0x000f400000467984 */ /* 0x000f620000000800 */
[----:B------:R-:W-:Y:S01]  /*9850*/  FFMA R48, R67, R48, R75 ;  /* 0x0000003043307223 */ /* 0x000fe2000000004b */
[----:B------:R-:W-:Y:S02]  /*9860*/  FFMA R54, R65, R54, R53 ;  /* 0x0000003641367223 */ /* 0x000fe40000000035 */
[----:B------:R-:W5:Y:S01]  /*9870*/  LDS R71, [R0+0xf80] ;  /* 0x000f800000477984 */ /* 0x000f620000000800 */
[----:B------:R-:W-:Y:S01]  /*9880*/  FFMA R67, R67, R8, R64 ;  /* 0x0000000843437223 */ /* 0x000fe20000000040 */
[----:B------:R-:W-:Y:S01]  /*9890*/  FFMA R49, R66, R49, R48 ;  /* 0x0000003142317223 */ /* 0x000fe20000000030 */
[----:B------:R-:W-:Y:S01]  /*98a0*/  FFMA R55, R68, R55, R54 ;  /* 0x0000003744377223 */ /* 0x000fe20000000036 */
[----:B------:R1:W5:Y:S02]  /*98b0*/  LDS R6, [R0+0xfc0] ;  /* 0x000fc00000067984 */ /* 0x0003640000000800 */
[----:B------:R-:W-:-:S04]  /*98c0*/  FFMA R50, R65, R50, R49 ;  /* 0x0000003241327223 */ /* 0x000fc80000000031 */
[----:B------:R-:W-:Y:S01]  /*98d0*/  FFMA R51, R68, R51, R50 ;  /* 0x0000003344337223 */ /* 0x000fe20000000032 */
[----:B-1----:R-:W-:Y:S01]  /*98e0*/  FFMA R0, R66, R33, R5 ;  /* 0x0000002142007223 */ /* 0x002fe20000000005 */
[----:B------:R-:W-:-:S03]  /*98f0*/  FFMA R28, R28, R69, R19 ;  /* 0x000000451c1c7223 */ /* 0x000fc60000000013 */
[----:B------:R-:W-:Y:S01]  /*9900*/  FFMA R5, R65, R34, R0 ;  /* 0x0000002241057223 */ /* 0x000fe20000000000 */
[C---:B------:R-:W-:Y:S01]  /*9910*/  FFMA R0, R66.reuse, R45, R7 ;  /* 0x0000002d42007223 */ /* 0x040fe20000000007 */
[----:B------:R-:W-:Y:S01]  /*9920*/  FFMA R66, R66, R9, R67 ;  /* 0x0000000942427223 */ /* 0x000fe20000000043 */
[----:B--2---:R-:W-:Y:S01]  /*9930*/  FFMA R12, R69, R12, R26 ;  /* 0x0000000c450c7223 */ /* 0x004fe2000000001a */
[C---:B------:R-:W-:Y:S01]  /*9940*/  FFMA R5, R68.reuse, R35, R5 ;  /* 0x0000002344057223 */ /* 0x040fe20000000005 */
[C---:B------:R-:W-:Y:S01]  /*9950*/  FFMA R7, R65.reuse, R46, R0 ;  /* 0x0000002e41077223 */ /* 0x040fe20000000000 */
[----:B------:R-:W-:Y:S02]  /*9960*/  FFMA R65, R65, R10, R66 ;  /* 0x0000000a41417223 */ /* 0x000fe40000000042 */
[C---:B------:R-:W-:Y:S01]  /*9970*/  FFMA R20, R69.reuse, R20, R5 ;  /* 0x0000001445147223 */ /* 0x040fe20000000005 */
[C---:B------:R-:W-:Y:S01]  /*9980*/  FFMA R0, R68.reuse, R47, R7 ;  /* 0x0000002f44007223 */ /* 0x040fe20000000007 */
[----:B------:R-:W1:Y:S01]  /*9990*/  LDC.64 R4, c[0x0][0x390] ;  /* 0x0000e400ff047b82 */ /* 0x000e620000000a00 */
[----:B------:R-:W-:Y:S01]  /*99a0*/  FFMA R11, R68, R11, R65 ;  /* 0x0000000b440b7223 */ /* 0x000fe20000000041 */
[C---:B---3--:R-:W-:Y:S01]  /*99b0*/  FFMA R40, R69.reuse, R40, R55 ;  /* 0x0000002845287223 */ /* 0x048fe20000000037 */
[C---:B------:R-:W-:Y:S01]  /*99c0*/  FFMA R7, R69.reuse, R36, R0 ;  /* 0x0000002445077223 */ /* 0x040fe20000000000 */
[C---:B----4-:R-:W-:Y:S01]  /*99d0*/  FFMA R56, R69.reuse, R56, R51 ;  /* 0x0000003845387223 */ /* 0x050fe20000000033 */
[----:B-----5:R-:W-:Y:S01]  /*99e0*/  FFMA R60, R69, R60, R11 ;  /* 0x0000003c453c7223 */ /* 0x020fe2000000000b */
[C---:B------:R-:W-:Y:S01]  /*99f0*/  FFMA R29, R70.reuse, R29, R28 ;  /* 0x0000001d461d7223 */ /* 0x040fe2000000001c */
[C---:B------:R-:W-:Y:S01]  /*9a00*/  FFMA R13, R70.reuse, R13, R12 ;  /* 0x0000000d460d7223 */ /* 0x040fe2000000000c */
[C---:B------:R-:W-:Y:S01]  /*9a10*/  FFMA R21, R70.reuse, R21, R20 ;  /* 0x0000001546157223 */ /* 0x040fe20000000014 */
[C---:B------:R-:W-:Y:S01]  /*9a20*/  FFMA R0, R70.reuse, R37, R7 ;  /* 0x0000002546007223 */ /* 0x040fe20000000007 */
[C---:B------:R-:W-:Y:S01]  /*9a30*/  FFMA R41, R70.reuse, R41, R40 ;  /* 0x0000002946297223 */ /* 0x040fe20000000028 */
[C---:B------:R-:W-:Y:S01]  /*9a40*/  FFMA R57, R70.reuse, R57, R56 ;  /* 0x0000003946397223 */ /* 0x040fe20000000038 */
[----:B------:R-:W-:Y:S01]  /*9a50*/  FFMA R61, R70, R61, R60 ;  /* 0x0000003d463d7223 */ /* 0x000fe2000000003c */
        /* <DEDUP_REMOVED lines=9> */
[----:B------:R-:W-:Y:S01]  /*9af0*/  FFMA R23, R6, R23, R22 ;  /* 0x0000001706177223 */ /* 0x000fe20000000016 */
[----:B-1----:R-:W-:-:S04]  /*9b00*/  IMAD.WIDE.U32 R2, R3, 0x4, R4 ;  /* 0x0000000403027825 */ /* 0x002fc800078e0004 */
[C---:B------:R-:W-:Y:S01]  /*9b10*/  FFMA R7, R6.reuse, R39, R7 ;  /* 0x0000002706077223 */ /* 0x040fe20000000007 */
[C---:B------:R-:W-:Y:S01]  /*9b20*/  FFMA R43, R6.reuse, R43, R42 ;  /* 0x0000002b062b7223 */ /* 0x040fe2000000002a */
[C---:B------:R-:W-:Y:S01]  /*9b30*/  FFMA R59, R6.reuse, R59, R58 ;  /* 0x0000003b063b7223 */ /* 0x040fe2000000003a */
[----:B------:R-:W-:Y:S01]  /*9b40*/  FFMA R63, R6, R63, R62 ;  /* 0x0000003f063f7223 */ /* 0x000fe2000000003e */
[----:B------:R-:W-:Y:S04]  /*9b50*/  STG.E desc[UR4][R2.64], R31 ;  /* 0x0000001f02007986 */ /* 0x000fe8000c101904 */
[----:B------:R-:W-:Y:S04]  /*9b60*/  STG.E desc[UR4][R2.64+0x400], R15 ;  /* 0x0004000f02007986 */ /* 0x000fe8000c101904 */
[----:B------:R-:W-:Y:S04]  /*9b70*/  STG.E desc[UR4][R2.64+0x800], R23 ;  /* 0x0008001702007986 */ /* 0x000fe8000c101904 */
[----:B------:R-:W-:Y:S04]  /*9b80*/  STG.E desc[UR4][R2.64+0xc00], R7 ;  /* 0x000c000702007986 */ /* 0x000fe8000c101904 */
[----:B------:R-:W-:Y:S04]  /*9b90*/  STG.E desc[UR4][R2.64+0x1000], R43 ;  /* 0x0010002b02007986 */ /* 0x000fe8000c101904 */
[----:B------:R-:W-:Y:S04]  /*9ba0*/  STG.E desc[UR4][R2.64+0x1400], R59 ;  /* 0x0014003b02007986 */ /* 0x000fe8000c101904 */
[----:B------:R-:W-:Y:S01]  /*9bb0*/  STG.E desc[UR4][R2.64+0x1800], R63 ;  /* 0x0018003f02007986 */ /* 0x000fe2000c101904 */
[----:B------:R-:W-:Y:S05]  /*9bc0*/  EXIT ;  /* 0x000000000000794d */ /* 0x000fea0003800000 */
.L_x_1:
[----:B------:R-:W-:-:S00]  /*9bd0*/  BRA `(.L_x_1) ;  /* 0xfffffffc00fc7947 */ /* 0x000fc0000383ffff */
[----:B------:R-:W-:-:S00]  /*9be0*/  NOP ;  /* 0x0000000000007918 */ /* 0x000fc00000000000 */
        /* <DEDUP_REMOVED lines=9> */
.L_x_2:


//--------------------- .nv.shared.main_kernel0   --------------------------
	.section	.nv.shared.main_kernel0,"aw",@nobits
	.sectionflags	@""
	.align	4
.nv.shared.main_kernel0:
	.zero		34816


//--------------------- .nv.shared.reserved.0     --------------------------
	.section	.nv.shared.reserved.0,"aw",@nobits
	.weak		__nv_reservedSMEM_offset_0_alias
	.size		__nv_reservedSMEM_offset_0_alias, 0, 64
	.other		__nv_reservedSMEM_offset_0_alias,@"STO_CUDA_RESERVED_SHARED STV_DEFAULT"
__nv_reservedSMEM_offset_0_alias:
	.zero		0
	.zero		64


//--------------------- .nv.constant0.main_kernel0 --------------------------
	.section	.nv.constant0.main_kernel0,"a",@progbits
	.sectionflags	@""
	.align	4
.nv.constant0.main_kernel0:
	.zero		920


//--------------------- SYMBOLS --------------------------

	.type		.nv.reservedSmem.offset0,@object
	.size		.nv.reservedSmem.offset0,0x4
	.type		.nv.reservedSmem.cap,@object
	.size		.nv.reservedSmem.cap,0x4
